//
// Generated by NVIDIA NVVM Compiler
//
// Compiler Build ID: CL-36424714
// Cuda compilation tools, release 13.0, V13.0.88
// Based on NVVM 20.0.0
//

.version 9.0
.target sm_100
.address_size 64

	// .globl	_Z6phase1Piiim
// _ZZ6phase1PiiimE2sm has been demoted
// _ZZ6phase2PiiiiimE2sm has been demoted
// _ZZ6phase3PiiiiimE2sm has been demoted

.visible .entry _Z6phase1Piiim(
	.param .u64 .ptr .align 1 _Z6phase1Piiim_param_0,
	.param .u32 _Z6phase1Piiim_param_1,
	.param .u32 _Z6phase1Piiim_param_2,
	.param .u64 _Z6phase1Piiim_param_3
)
{
	.reg .pred 	%p<25>;
	.reg .b32 	%r<114>;
	.reg .b64 	%rd<19>;
	// demoted variable
	.shared .align 4 .b8 _ZZ6phase1PiiimE2sm[16384];
	ld.param.u64 	%rd9, [_Z6phase1Piiim_param_0];
	ld.param.u32 	%r45, [_Z6phase1Piiim_param_1];
	ld.param.u32 	%r46, [_Z6phase1Piiim_param_2];
	ld.param.u64 	%rd8, [_Z6phase1Piiim_param_3];
	cvta.to.global.u64 	%rd1, %rd9;
	shl.b32 	%r1, %r45, 6;
	mov.u32 	%r47, %tid.x;
	shl.b32 	%r48, %r47, 1;
	add.s32 	%r110, %r1, %r48;
	add.s32 	%r49, %r110, 2;
	mov.u32 	%r50, %tid.y;
	shl.b32 	%r3, %r50, 1;
	add.s32 	%r4, %r1, %r3;
	add.s32 	%r5, %r4, 2;
	min.s32 	%r6, %r49, %r46;
	min.s32 	%r7, %r5, %r46;
	setp.le.s32 	%p1, %r46, %r110;
	@%p1 bra 	$L__BB0_10;
	add.s32 	%r8, %r4, 1;
	max.s32 	%r51, %r7, %r8;
	sub.s32 	%r52, %r51, %r3;
	and.b32  	%r9, %r52, 3;
	add.s32 	%r10, %r4, 3;
	sub.s32 	%r53, %r3, %r51;
	add.s32 	%r11, %r53, %r1;
	mul.wide.s32 	%rd11, %r4, 4;
	mov.u32 	%r104, %r110;
$L__BB0_2:
	setp.le.s32 	%p2, %r46, %r4;
	@%p2 bra 	$L__BB0_9;
	setp.eq.s32 	%p3, %r9, 0;
	cvt.s64.s32 	%rd10, %r104;
	mad.lo.s64 	%rd2, %rd8, %rd10, %rd1;
	sub.s32 	%r54, %r104, %r1;
	shl.b32 	%r55, %r54, 8;
	mov.u32 	%r56, _ZZ6phase1PiiimE2sm;
	add.s32 	%r13, %r56, %r55;
	mov.u32 	%r105, %r4;
	@%p3 bra 	$L__BB0_7;
	setp.eq.s32 	%p4, %r9, 1;
	add.s64 	%rd3, %rd2, %rd11;
	ld.global.u32 	%r57, [%rd3];
	shl.b32 	%r58, %r3, 2;
	add.s32 	%r14, %r13, %r58;
	st.shared.u32 	[%r14], %r57;
	mov.u32 	%r105, %r8;
	@%p4 bra 	$L__BB0_7;
	setp.eq.s32 	%p5, %r9, 2;
	ld.global.u32 	%r59, [%rd3+4];
	st.shared.u32 	[%r14+4], %r59;
	mov.u32 	%r105, %r5;
	@%p5 bra 	$L__BB0_7;
	ld.global.u32 	%r60, [%rd3+8];
	st.shared.u32 	[%r14+8], %r60;
	mov.u32 	%r105, %r10;
$L__BB0_7:
	setp.gt.u32 	%p6, %r11, -4;
	@%p6 bra 	$L__BB0_9;
$L__BB0_8:
	.pragma "nounroll";
	mul.wide.s32 	%rd12, %r105, 4;
	add.s64 	%rd13, %rd2, %rd12;
	ld.global.u32 	%r61, [%rd13];
	sub.s32 	%r62, %r105, %r1;
	shl.b32 	%r63, %r62, 2;
	add.s32 	%r64, %r13, %r63;
	st.shared.u32 	[%r64], %r61;
	ld.global.u32 	%r65, [%rd13+4];
	st.shared.u32 	[%r64+4], %r65;
	ld.global.u32 	%r66, [%rd13+8];
	st.shared.u32 	[%r64+8], %r66;
	ld.global.u32 	%r67, [%rd13+12];
	st.shared.u32 	[%r64+12], %r67;
	add.s32 	%r105, %r105, 4;
	setp.lt.s32 	%p7, %r105, %r7;
	@%p7 bra 	$L__BB0_8;
$L__BB0_9:
	add.s32 	%r104, %r104, 1;
	setp.lt.s32 	%p8, %r104, %r6;
	@%p8 bra 	$L__BB0_2;
$L__BB0_10:
	bar.sync 	0;
	add.s32 	%r68, %r1, 64;
	setp.lt.s32 	%p9, %r68, %r46;
	sub.s32 	%r69, %r46, %r1;
	selp.b32 	%r19, 64, %r69, %p9;
	setp.lt.s32 	%p10, %r19, 1;
	@%p10 bra 	$L__BB0_21;
	mov.b32 	%r107, 0;
	mov.u32 	%r72, _ZZ6phase1PiiimE2sm;
$L__BB0_12:
	setp.le.s32 	%p11, %r46, %r110;
	@%p11 bra 	$L__BB0_20;
	shl.b32 	%r71, %r107, 8;
	add.s32 	%r21, %r72, %r71;
	mov.u32 	%r108, %r110;
$L__BB0_14:
	setp.le.s32 	%p12, %r46, %r4;
	@%p12 bra 	$L__BB0_19;
	sub.s32 	%r73, %r108, %r1;
	shl.b32 	%r74, %r73, 8;
	add.s32 	%r28, %r72, %r74;
	shl.b32 	%r76, %r107, 2;
	add.s32 	%r29, %r28, %r76;
	mov.u32 	%r109, %r4;
$L__BB0_16:
	ld.shared.u32 	%r77, [%r29];
	sub.s32 	%r78, %r109, %r1;
	shl.b32 	%r79, %r78, 2;
	add.s32 	%r80, %r21, %r79;
	ld.shared.u32 	%r81, [%r80];
	add.s32 	%r31, %r81, %r77;
	add.s32 	%r32, %r28, %r79;
	ld.shared.u32 	%r82, [%r32];
	setp.ge.s32 	%p13, %r31, %r82;
	@%p13 bra 	$L__BB0_18;
	st.shared.u32 	[%r32], %r31;
$L__BB0_18:
	add.s32 	%r109, %r109, 1;
	setp.lt.s32 	%p14, %r109, %r7;
	@%p14 bra 	$L__BB0_16;
$L__BB0_19:
	add.s32 	%r108, %r108, 1;
	setp.lt.s32 	%p15, %r108, %r6;
	@%p15 bra 	$L__BB0_14;
$L__BB0_20:
	bar.sync 	0;
	add.s32 	%r107, %r107, 1;
	setp.lt.s32 	%p16, %r107, %r19;
	@%p16 bra 	$L__BB0_12;
$L__BB0_21:
	setp.le.s32 	%p17, %r46, %r110;
	@%p17 bra 	$L__BB0_32;
	add.s32 	%r22, %r4, 1;
	max.s32 	%r83, %r7, %r22;
	sub.s32 	%r84, %r83, %r3;
	and.b32  	%r23, %r84, 3;
	add.s32 	%r24, %r4, 3;
	sub.s32 	%r85, %r3, %r83;
	add.s32 	%r25, %r85, %r1;
	add.s64 	%rd4, %rd1, 8;
	mul.lo.s32 	%r86, %r45, 16640;
	mov.u32 	%r87, _ZZ6phase1PiiimE2sm;
	sub.s32 	%r88, %r87, %r86;
	add.s32 	%r26, %r88, 8;
	mul.wide.s32 	%rd16, %r4, 4;
$L__BB0_23:
	setp.le.s32 	%p18, %r46, %r4;
	@%p18 bra 	$L__BB0_31;
	setp.eq.s32 	%p19, %r23, 0;
	cvt.s64.s32 	%rd14, %r110;
	mul.lo.s64 	%rd5, %rd8, %rd14;
	mov.u32 	%r111, %r4;
	@%p19 bra 	$L__BB0_28;
	setp.eq.s32 	%p20, %r23, 1;
	add.s64 	%rd15, %rd1, %rd5;
	add.s64 	%rd6, %rd15, %rd16;
	sub.s32 	%r89, %r110, %r1;
	shl.b32 	%r90, %r89, 8;
	add.s32 	%r92, %r87, %r90;
	shl.b32 	%r93, %r3, 2;
	add.s32 	%r37, %r92, %r93;
	ld.shared.u32 	%r94, [%r37];
	st.global.u32 	[%rd6], %r94;
	mov.u32 	%r111, %r22;
	@%p20 bra 	$L__BB0_28;
	setp.eq.s32 	%p21, %r23, 2;
	ld.shared.u32 	%r95, [%r37+4];
	st.global.u32 	[%rd6+4], %r95;
	mov.u32 	%r111, %r5;
	@%p21 bra 	$L__BB0_28;
	ld.shared.u32 	%r96, [%r37+8];
	st.global.u32 	[%rd6+8], %r96;
	mov.u32 	%r111, %r24;
$L__BB0_28:
	setp.gt.u32 	%p22, %r25, -4;
	@%p22 bra 	$L__BB0_31;
	add.s64 	%rd7, %rd4, %rd5;
	shl.b32 	%r97, %r110, 8;
	shl.b32 	%r98, %r111, 2;
	add.s32 	%r99, %r97, %r98;
	add.s32 	%r112, %r26, %r99;
$L__BB0_30:
	.pragma "nounroll";
	mul.wide.s32 	%rd17, %r111, 4;
	add.s64 	%rd18, %rd7, %rd17;
	ld.shared.u32 	%r100, [%r112+-8];
	st.global.u32 	[%rd18+-8], %r100;
	ld.shared.u32 	%r101, [%r112+-4];
	st.global.u32 	[%rd18+-4], %r101;
	ld.shared.u32 	%r102, [%r112];
	st.global.u32 	[%rd18], %r102;
	ld.shared.u32 	%r103, [%r112+4];
	st.global.u32 	[%rd18+4], %r103;
	add.s32 	%r111, %r111, 4;
	add.s32 	%r112, %r112, 16;
	setp.lt.s32 	%p23, %r111, %r7;
	@%p23 bra 	$L__BB0_30;
$L__BB0_31:
	add.s32 	%r110, %r110, 1;
	setp.lt.s32 	%p24, %r110, %r6;
	@%p24 bra 	$L__BB0_23;
$L__BB0_32:
	ret;

}
	// .globl	_Z6phase2Piiiiim
.visible .entry _Z6phase2Piiiiim(
	.param .u64 .ptr .align 1 _Z6phase2Piiiiim_param_0,
	.param .u32 _Z6phase2Piiiiim_param_1,
	.param .u32 _Z6phase2Piiiiim_param_2,
	.param .u32 _Z6phase2Piiiiim_param_3,
	.param .u32 _Z6phase2Piiiiim_param_4,
	.param .u64 _Z6phase2Piiiiim_param_5
)
{
	.reg .pred 	%p<48>;
	.reg .b32 	%r<258>;
	.reg .b64 	%rd<53>;
	// demoted variable
	.shared .align 4 .b8 _ZZ6phase2PiiiiimE2sm[32768];
	ld.param.u64 	%rd14, [_Z6phase2Piiiiim_param_0];
	ld.param.u32 	%r101, [_Z6phase2Piiiiim_param_1];
	ld.param.u32 	%r102, [_Z6phase2Piiiiim_param_2];
	ld.param.u32 	%r103, [_Z6phase2Piiiiim_param_3];
	ld.param.u32 	%r104, [_Z6phase2Piiiiim_param_4];
	ld.param.u64 	%rd13, [_Z6phase2Piiiiim_param_5];
	cvta.to.global.u64 	%rd1, %rd14;
	mov.u32 	%r1, %ctaid.y;
	setp.eq.s32 	%p1, %r1, %r101;
	@%p1 bra 	$L__BB1_74;
	mov.u32 	%r2, %ctaid.x;
	sub.s32 	%r105, 1, %r2;
	mul.lo.s32 	%r106, %r2, %r1;
	mad.lo.s32 	%r107, %r101, %r105, %r106;
	shl.b32 	%r3, %r107, 6;
	mul.lo.s32 	%r108, %r105, %r1;
	mad.lo.s32 	%r109, %r101, %r2, %r108;
	shl.b32 	%r4, %r109, 6;
	mov.u32 	%r110, %tid.x;
	shl.b32 	%r228, %r110, 1;
	add.s32 	%r111, %r3, %r228;
	add.s32 	%r7, %r111, 2;
	mov.u32 	%r112, %tid.y;
	shl.b32 	%r8, %r112, 1;
	add.s32 	%r9, %r4, %r8;
	shl.b32 	%r113, %r102, 6;
	setp.lt.s32 	%p2, %r7, %r113;
	shl.b32 	%r114, %r103, 6;
	setp.ge.s32 	%p3, %r111, %r114;
	or.pred  	%p4, %p2, %p3;
	@%p4 bra 	$L__BB1_74;
	shl.b32 	%r115, %r101, 6;
	cvt.s64.s32 	%rd2, %r115;
	cvt.s64.s32 	%rd15, %r111;
	mad.lo.s64 	%rd16, %rd13, %rd15, %rd1;
	shl.b32 	%r116, %r228, 8;
	mov.u32 	%r117, _ZZ6phase2PiiiiimE2sm;
	add.s32 	%r118, %r117, %r116;
	add.s32 	%r10, %r228, %r115;
	cvt.s64.s32 	%rd3, %r9;
	mul.wide.s32 	%rd17, %r9, 4;
	add.s64 	%rd4, %rd16, %rd17;
	shl.b32 	%r119, %r8, 2;
	add.s32 	%r11, %r118, %r119;
	max.s32 	%r120, %r111, %r9;
	setp.ge.s32 	%p5, %r120, %r104;
	@%p5 bra 	$L__BB1_4;
	ld.global.u32 	%r121, [%rd4];
	st.shared.u32 	[%r11], %r121;
$L__BB1_4:
	cvt.s64.s32 	%rd18, %r10;
	mad.lo.s64 	%rd5, %rd13, %rd18, %rd1;
	cvt.u32.u64 	%r122, %rd2;
	add.s32 	%r123, %r122, %r8;
	max.s32 	%r124, %r10, %r123;
	setp.ge.s32 	%p6, %r124, %r104;
	@%p6 bra 	$L__BB1_6;
	cvt.u64.u32 	%rd19, %r8;
	add.s64 	%rd20, %rd19, %rd2;
	shl.b64 	%rd21, %rd20, 2;
	add.s64 	%rd22, %rd5, %rd21;
	ld.global.u32 	%r125, [%rd22];
	st.shared.u32 	[%r11+16384], %r125;
$L__BB1_6:
	add.s32 	%r13, %r9, 1;
	max.s32 	%r126, %r111, %r13;
	setp.ge.s32 	%p7, %r126, %r104;
	@%p7 bra 	$L__BB1_8;
	ld.global.u32 	%r127, [%rd4+4];
	st.shared.u32 	[%r11+4], %r127;
$L__BB1_8:
	add.s32 	%r14, %r123, 1;
	max.s32 	%r128, %r10, %r14;
	setp.ge.s32 	%p8, %r128, %r104;
	@%p8 bra 	$L__BB1_10;
	cvt.s64.s32 	%rd23, %r4;
	sub.s64 	%rd24, %rd3, %rd23;
	add.s64 	%rd25, %rd24, %rd2;
	shl.b64 	%rd26, %rd25, 2;
	add.s64 	%rd27, %rd5, %rd26;
	ld.global.u32 	%r129, [%rd27+4];
	st.shared.u32 	[%r11+16388], %r129;
$L__BB1_10:
	add.s32 	%r15, %r111, 1;
	cvt.s64.s32 	%rd28, %r15;
	mad.lo.s64 	%rd29, %rd13, %rd28, %rd1;
	add.s32 	%r16, %r10, 1;
	shl.b64 	%rd30, %rd3, 2;
	add.s64 	%rd6, %rd29, %rd30;
	max.s32 	%r130, %r15, %r9;
	setp.ge.s32 	%p9, %r130, %r104;
	@%p9 bra 	$L__BB1_12;
	ld.global.u32 	%r131, [%rd6];
	st.shared.u32 	[%r11+256], %r131;
$L__BB1_12:
	cvt.s64.s32 	%rd31, %r16;
	mad.lo.s64 	%rd7, %rd13, %rd31, %rd1;
	max.s32 	%r132, %r16, %r123;
	setp.ge.s32 	%p10, %r132, %r104;
	@%p10 bra 	$L__BB1_14;
	cvt.u64.u32 	%rd32, %r8;
	add.s64 	%rd33, %rd32, %rd2;
	shl.b64 	%rd34, %rd33, 2;
	add.s64 	%rd35, %rd7, %rd34;
	ld.global.u32 	%r133, [%rd35];
	st.shared.u32 	[%r11+16640], %r133;
$L__BB1_14:
	max.s32 	%r134, %r15, %r13;
	setp.ge.s32 	%p11, %r134, %r104;
	@%p11 bra 	$L__BB1_16;
	ld.global.u32 	%r135, [%rd6+4];
	st.shared.u32 	[%r11+260], %r135;
$L__BB1_16:
	max.s32 	%r136, %r16, %r14;
	setp.ge.s32 	%p12, %r136, %r104;
	@%p12 bra 	$L__BB1_18;
	cvt.s64.s32 	%rd36, %r4;
	sub.s64 	%rd37, %rd3, %rd36;
	add.s64 	%rd38, %rd37, %rd2;
	shl.b64 	%rd39, %rd38, 2;
	add.s64 	%rd40, %rd7, %rd39;
	ld.global.u32 	%r137, [%rd40+4];
	st.shared.u32 	[%r11+16644], %r137;
$L__BB1_18:
	bar.sync 	0;
	min.s32 	%r139, %r7, %r104;
	add.s32 	%r140, %r9, 2;
	min.s32 	%r141, %r140, %r104;
	add.s32 	%r17, %r122, 64;
	setp.lt.s32 	%p13, %r17, %r104;
	sub.s32 	%r142, %r104, %r122;
	selp.b32 	%r18, 64, %r142, %p13;
	sub.s32 	%r143, %r139, %r111;
	sub.s32 	%r19, %r141, %r9;
	add.s32 	%r20, %r228, %r143;
	setp.lt.s32 	%p14, %r143, 1;
	@%p14 bra 	$L__BB1_74;
	add.s32 	%r21, %r8, %r19;
	setp.lt.s32 	%p15, %r18, 1;
	cvt.s64.s32 	%rd8, %r4;
	@%p15 bra 	$L__BB1_65;
	min.s32 	%r161, %r104, %r17;
	and.b32  	%r162, %r161, 7;
	add.s32 	%r22, %r162, -1;
	and.b32  	%r23, %r161, 3;
	and.b32  	%r24, %r18, 7;
	sub.s32 	%r25, %r122, %r161;
	and.b32  	%r26, %r18, 2147483640;
	and.b32  	%r27, %r161, 1;
	shl.b32 	%r163, %r2, 14;
	mov.u32 	%r164, _ZZ6phase2PiiiiimE2sm;
	add.s32 	%r165, %r163, %r164;
	add.s32 	%r28, %r165, 1024;
	neg.s32 	%r29, %r26;
$L__BB1_21:
	setp.gt.s32 	%p23, %r19, 0;
	@%p23 bra 	$L__BB1_23;
$L__BB1_22:
	add.s32 	%r228, %r228, 1;
	setp.lt.s32 	%p47, %r228, %r20;
	@%p47 bra 	$L__BB1_21;
	bra.uni 	$L__BB1_74;
$L__BB1_23:
	mov.u32 	%r166, %ctaid.x;
	shl.b32 	%r167, %r166, 14;
	mov.u32 	%r168, _ZZ6phase2PiiiiimE2sm;
	sub.s32 	%r169, %r168, %r167;
	shl.b32 	%r170, %r228, 8;
	add.s32 	%r32, %r169, %r170;
	add.s32 	%r171, %r228, %r3;
	cvt.s64.s32 	%rd48, %r171;
	mad.lo.s64 	%rd9, %rd13, %rd48, %rd1;
	mov.u32 	%r229, %r8;
$L__BB1_24:
	setp.gt.u32 	%p24, %r25, -8;
	shl.b32 	%r173, %r228, 8;
	mov.u32 	%r174, _ZZ6phase2PiiiiimE2sm;
	add.s32 	%r175, %r174, %r173;
	shl.b32 	%r176, %r229, 2;
	add.s32 	%r34, %r175, %r176;
	ld.shared.u32 	%r234, [%r34];
	mov.b32 	%r249, 0;
	@%p24 bra 	$L__BB1_43;
	mov.u32 	%r178, %ctaid.x;
	shl.b32 	%r179, %r178, 14;
	sub.s32 	%r181, %r174, %r179;
	add.s32 	%r182, %r181, %r173;
	add.s32 	%r230, %r182, 16412;
	add.s32 	%r232, %r28, %r176;
	mov.u32 	%r231, %r29;
$L__BB1_26:
	.pragma "nounroll";
	ld.shared.u32 	%r184, [%r230+-28];
	ld.shared.u32 	%r185, [%r232+-1024];
	add.s32 	%r42, %r185, %r184;
	setp.ge.s32 	%p25, %r42, %r234;
	@%p25 bra 	$L__BB1_28;
	st.shared.u32 	[%r34], %r42;
	mov.u32 	%r234, %r42;
$L__BB1_28:
	ld.shared.u32 	%r186, [%r230+-24];
	ld.shared.u32 	%r187, [%r232+-768];
	add.s32 	%r44, %r187, %r186;
	setp.ge.s32 	%p26, %r44, %r234;
	@%p26 bra 	$L__BB1_30;
	st.shared.u32 	[%r34], %r44;
	mov.u32 	%r234, %r44;
$L__BB1_30:
	ld.shared.u32 	%r188, [%r230+-20];
	ld.shared.u32 	%r189, [%r232+-512];
	add.s32 	%r46, %r189, %r188;
	setp.ge.s32 	%p27, %r46, %r234;
	@%p27 bra 	$L__BB1_32;
	st.shared.u32 	[%r34], %r46;
	mov.u32 	%r234, %r46;
$L__BB1_32:
	ld.shared.u32 	%r190, [%r230+-16];
	ld.shared.u32 	%r191, [%r232+-256];
	add.s32 	%r48, %r191, %r190;
	setp.ge.s32 	%p28, %r48, %r234;
	@%p28 bra 	$L__BB1_34;
	st.shared.u32 	[%r34], %r48;
	mov.u32 	%r234, %r48;
$L__BB1_34:
	ld.shared.u32 	%r192, [%r230+-12];
	ld.shared.u32 	%r193, [%r232];
	add.s32 	%r50, %r193, %r192;
	setp.ge.s32 	%p29, %r50, %r234;
	@%p29 bra 	$L__BB1_36;
	st.shared.u32 	[%r34], %r50;
	mov.u32 	%r234, %r50;
$L__BB1_36:
	ld.shared.u32 	%r194, [%r230+-8];
	ld.shared.u32 	%r195, [%r232+256];
	add.s32 	%r52, %r195, %r194;
	setp.ge.s32 	%p30, %r52, %r234;
	@%p30 bra 	$L__BB1_38;
	st.shared.u32 	[%r34], %r52;
	mov.u32 	%r234, %r52;
$L__BB1_38:
	ld.shared.u32 	%r196, [%r230+-4];
	ld.shared.u32 	%r197, [%r232+512];
	add.s32 	%r54, %r197, %r196;
	setp.ge.s32 	%p31, %r54, %r234;
	@%p31 bra 	$L__BB1_40;
	st.shared.u32 	[%r34], %r54;
	mov.u32 	%r234, %r54;
$L__BB1_40:
	ld.shared.u32 	%r198, [%r230];
	ld.shared.u32 	%r199, [%r232+768];
	add.s32 	%r56, %r199, %r198;
	setp.ge.s32 	%p32, %r56, %r234;
	@%p32 bra 	$L__BB1_42;
	st.shared.u32 	[%r34], %r56;
	mov.u32 	%r234, %r56;
$L__BB1_42:
	add.s32 	%r232, %r232, 2048;
	add.s32 	%r231, %r231, 8;
	add.s32 	%r230, %r230, 32;
	setp.ne.s32 	%p33, %r231, 0;
	mov.u32 	%r249, %r26;
	@%p33 bra 	$L__BB1_26;
$L__BB1_43:
	setp.eq.s32 	%p34, %r24, 0;
	@%p34 bra 	$L__BB1_64;
	mov.u32 	%r200, %ctaid.x;
	shl.b32 	%r201, %r200, 14;
	add.s32 	%r203, %r174, %r201;
	shl.b32 	%r204, %r229, 2;
	add.s32 	%r63, %r203, %r204;
	setp.lt.u32 	%p35, %r22, 3;
	@%p35 bra 	$L__BB1_54;
	shl.b32 	%r205, %r249, 2;
	add.s32 	%r64, %r32, %r205;
	ld.shared.u32 	%r206, [%r64+16384];
	shl.b32 	%r207, %r249, 8;
	add.s32 	%r65, %r63, %r207;
	ld.shared.u32 	%r208, [%r65];
	add.s32 	%r66, %r208, %r206;
	setp.ge.s32 	%p36, %r66, %r234;
	@%p36 bra 	$L__BB1_47;
	st.shared.u32 	[%r34], %r66;
	mov.u32 	%r234, %r66;
$L__BB1_47:
	ld.shared.u32 	%r209, [%r64+16388];
	ld.shared.u32 	%r210, [%r65+256];
	add.s32 	%r68, %r210, %r209;
	setp.ge.s32 	%p37, %r68, %r234;
	@%p37 bra 	$L__BB1_49;
	st.shared.u32 	[%r34], %r68;
	mov.u32 	%r234, %r68;
$L__BB1_49:
	ld.shared.u32 	%r211, [%r64+16392];
	ld.shared.u32 	%r212, [%r65+512];
	add.s32 	%r70, %r212, %r211;
	setp.ge.s32 	%p38, %r70, %r234;
	@%p38 bra 	$L__BB1_51;
	st.shared.u32 	[%r34], %r70;
	mov.u32 	%r234, %r70;
$L__BB1_51:
	ld.shared.u32 	%r213, [%r64+16396];
	ld.shared.u32 	%r214, [%r65+768];
	add.s32 	%r72, %r214, %r213;
	setp.ge.s32 	%p39, %r72, %r234;
	@%p39 bra 	$L__BB1_53;
	st.shared.u32 	[%r34], %r72;
	mov.u32 	%r234, %r72;
$L__BB1_53:
	add.s32 	%r249, %r249, 4;
$L__BB1_54:
	setp.eq.s32 	%p40, %r23, 0;
	@%p40 bra 	$L__BB1_64;
	setp.eq.s32 	%p41, %r23, 1;
	@%p41 bra 	$L__BB1_61;
	shl.b32 	%r215, %r249, 2;
	add.s32 	%r77, %r32, %r215;
	ld.shared.u32 	%r216, [%r77+16384];
	shl.b32 	%r217, %r249, 8;
	add.s32 	%r78, %r63, %r217;
	ld.shared.u32 	%r218, [%r78];
	add.s32 	%r79, %r218, %r216;
	setp.ge.s32 	%p42, %r79, %r234;
	@%p42 bra 	$L__BB1_58;
	st.shared.u32 	[%r34], %r79;
	mov.u32 	%r234, %r79;
$L__BB1_58:
	ld.shared.u32 	%r219, [%r77+16388];
	ld.shared.u32 	%r220, [%r78+256];
	add.s32 	%r81, %r220, %r219;
	setp.ge.s32 	%p43, %r81, %r234;
	@%p43 bra 	$L__BB1_60;
	st.shared.u32 	[%r34], %r81;
	mov.u32 	%r234, %r81;
$L__BB1_60:
	add.s32 	%r249, %r249, 2;
$L__BB1_61:
	setp.eq.s32 	%p44, %r27, 0;
	@%p44 bra 	$L__BB1_64;
	shl.b32 	%r221, %r249, 2;
	add.s32 	%r222, %r32, %r221;
	ld.shared.u32 	%r223, [%r222+16384];
	shl.b32 	%r224, %r249, 8;
	add.s32 	%r225, %r63, %r224;
	ld.shared.u32 	%r226, [%r225];
	add.s32 	%r86, %r226, %r223;
	setp.ge.s32 	%p45, %r86, %r234;
	@%p45 bra 	$L__BB1_64;
	st.shared.u32 	[%r34], %r86;
	mov.u32 	%r234, %r86;
$L__BB1_64:
	cvt.u64.u32 	%rd49, %r229;
	add.s64 	%rd50, %rd49, %rd8;
	shl.b64 	%rd51, %rd50, 2;
	add.s64 	%rd52, %rd9, %rd51;
	st.global.u32 	[%rd52], %r234;
	add.s32 	%r229, %r229, 1;
	add.s32 	%r227, %r8, %r19;
	setp.lt.s32 	%p46, %r229, %r227;
	@%p46 bra 	$L__BB1_24;
	bra.uni 	$L__BB1_22;
$L__BB1_65:
	add.s32 	%r89, %r8, 1;
	max.s32 	%r144, %r21, %r89;
	sub.s32 	%r145, %r144, %r8;
	and.b32  	%r90, %r145, 3;
	cvt.u64.u32 	%rd41, %r8;
	add.s64 	%rd10, %rd41, %rd8;
	add.s32 	%r91, %r8, 2;
	add.s32 	%r92, %r8, 3;
	sub.s32 	%r93, %r8, %r144;
	shl.b64 	%rd43, %rd10, 2;
$L__BB1_66:
	setp.lt.s32 	%p16, %r19, 1;
	@%p16 bra 	$L__BB1_73;
	setp.eq.s32 	%p17, %r90, 0;
	add.s32 	%r146, %r228, %r3;
	cvt.s64.s32 	%rd42, %r146;
	mad.lo.s64 	%rd11, %rd13, %rd42, %rd1;
	shl.b32 	%r147, %r228, 8;
	add.s32 	%r95, %r117, %r147;
	mov.u32 	%r256, %r8;
	@%p17 bra 	$L__BB1_71;
	setp.eq.s32 	%p18, %r90, 1;
	add.s64 	%rd12, %rd11, %rd43;
	shl.b32 	%r149, %r8, 2;
	add.s32 	%r96, %r95, %r149;
	ld.shared.u32 	%r150, [%r96];
	st.global.u32 	[%rd12], %r150;
	mov.u32 	%r256, %r89;
	@%p18 bra 	$L__BB1_71;
	setp.eq.s32 	%p19, %r90, 2;
	ld.shared.u32 	%r151, [%r96+4];
	st.global.u32 	[%rd12+4], %r151;
	mov.u32 	%r256, %r91;
	@%p19 bra 	$L__BB1_71;
	ld.shared.u32 	%r152, [%r96+8];
	st.global.u32 	[%rd12+8], %r152;
	mov.u32 	%r256, %r92;
$L__BB1_71:
	setp.gt.u32 	%p20, %r93, -4;
	@%p20 bra 	$L__BB1_73;
$L__BB1_72:
	.pragma "nounroll";
	cvt.u64.u32 	%rd44, %r256;
	add.s64 	%rd45, %rd44, %rd8;
	shl.b64 	%rd46, %rd45, 2;
	add.s64 	%rd47, %rd11, %rd46;
	shl.b32 	%r153, %r256, 2;
	add.s32 	%r154, %r95, %r153;
	ld.shared.u32 	%r155, [%r154];
	st.global.u32 	[%rd47], %r155;
	ld.shared.u32 	%r156, [%r154+4];
	st.global.u32 	[%rd47+4], %r156;
	ld.shared.u32 	%r157, [%r154+8];
	st.global.u32 	[%rd47+8], %r157;
	ld.shared.u32 	%r158, [%r154+12];
	st.global.u32 	[%rd47+12], %r158;
	add.s32 	%r256, %r256, 4;
	setp.lt.s32 	%p21, %r256, %r21;
	@%p21 bra 	$L__BB1_72;
$L__BB1_73:
	add.s32 	%r228, %r228, 1;
	setp.lt.s32 	%p22, %r228, %r20;
	@%p22 bra 	$L__BB1_66;
$L__BB1_74:
	ret;

}
	// .globl	_Z6phase3Piiiiim
.visible .entry _Z6phase3Piiiiim(
	.param .u64 .ptr .align 1 _Z6phase3Piiiiim_param_0,
	.param .u32 _Z6phase3Piiiiim_param_1,
	.param .u32 _Z6phase3Piiiiim_param_2,
	.param .u32 _Z6phase3Piiiiim_param_3,
	.param .u32 _Z6phase3Piiiiim_param_4,
	.param .u64 _Z6phase3Piiiiim_param_5
)
{
	.reg .pred 	%p<30>;
	.reg .b32 	%r<272>;
	.reg .b64 	%rd<40>;
	// demoted variable
	.shared .align 4 .b8 _ZZ6phase3PiiiiimE2sm[32768];
	ld.param.u64 	%rd10, [_Z6phase3Piiiiim_param_0];
	ld.param.u32 	%r66, [_Z6phase3Piiiiim_param_1];
	ld.param.u32 	%r67, [_Z6phase3Piiiiim_param_2];
	ld.param.u32 	%r68, [_Z6phase3Piiiiim_param_3];
	ld.param.u32 	%r69, [_Z6phase3Piiiiim_param_4];
	ld.param.u64 	%rd9, [_Z6phase3Piiiiim_param_5];
	cvta.to.global.u64 	%rd1, %rd10;
	mov.u32 	%r1, %ctaid.x;
	setp.eq.s32 	%p1, %r1, %r66;
	mov.u32 	%r2, %ctaid.y;
	setp.eq.s32 	%p2, %r2, %r66;
	or.pred  	%p3, %p1, %p2;
	@%p3 bra 	$L__BB2_23;
	setp.lt.u32 	%p4, %r1, %r67;
	setp.ge.u32 	%p5, %r1, %r68;
	or.pred  	%p6, %p4, %p5;
	@%p6 bra 	$L__BB2_23;
	shl.b32 	%r70, %r1, 6;
	shl.b32 	%r3, %r2, 6;
	mov.u32 	%r71, %tid.x;
	shl.b32 	%r4, %r71, 1;
	add.s32 	%r5, %r70, %r4;
	mov.u32 	%r72, %tid.y;
	shl.b32 	%r7, %r72, 1;
	add.s32 	%r8, %r3, %r7;
	shl.b32 	%r73, %r66, 6;
	cvt.s64.s32 	%rd2, %r73;
	cvt.s64.s32 	%rd11, %r5;
	mad.lo.s64 	%rd3, %rd9, %rd11, %rd1;
	shl.b32 	%r74, %r71, 3;
	mov.u32 	%r75, _ZZ6phase3PiiiiimE2sm;
	add.s32 	%r9, %r75, %r74;
	add.s32 	%r10, %r4, %r73;
	add.s32 	%r11, %r73, %r7;
	max.s32 	%r76, %r5, %r11;
	setp.ge.s32 	%p7, %r76, %r69;
	shl.b32 	%r77, %r72, 9;
	add.s32 	%r12, %r9, %r77;
	@%p7 bra 	$L__BB2_4;
	cvt.u64.u32 	%rd12, %r7;
	add.s64 	%rd13, %rd12, %rd2;
	shl.b64 	%rd14, %rd13, 2;
	add.s64 	%rd15, %rd3, %rd14;
	ld.global.u32 	%r78, [%rd15];
	st.shared.u32 	[%r12], %r78;
$L__BB2_4:
	cvt.u64.u32 	%rd4, %r8;
	cvt.s64.s32 	%rd16, %r10;
	mad.lo.s64 	%rd17, %rd9, %rd16, %rd1;
	mul.wide.u32 	%rd18, %r8, 4;
	add.s64 	%rd5, %rd17, %rd18;
	shl.b32 	%r79, %r4, 8;
	add.s32 	%r81, %r75, %r79;
	shl.b32 	%r82, %r7, 2;
	add.s32 	%r83, %r81, %r82;
	add.s32 	%r13, %r83, 16384;
	max.s32 	%r84, %r10, %r8;
	setp.ge.s32 	%p8, %r84, %r69;
	@%p8 bra 	$L__BB2_6;
	ld.global.u32 	%r85, [%rd5];
	st.shared.u32 	[%r13], %r85;
$L__BB2_6:
	add.s32 	%r14, %r8, 1;
	add.s32 	%r15, %r11, 1;
	max.s32 	%r86, %r5, %r15;
	setp.ge.s32 	%p9, %r86, %r69;
	@%p9 bra 	$L__BB2_8;
	cvt.u64.u32 	%rd19, %r3;
	sub.s64 	%rd20, %rd4, %rd19;
	add.s64 	%rd21, %rd20, %rd2;
	shl.b64 	%rd22, %rd21, 2;
	add.s64 	%rd23, %rd3, %rd22;
	ld.global.u32 	%r87, [%rd23+4];
	st.shared.u32 	[%r12+256], %r87;
$L__BB2_8:
	max.s32 	%r88, %r10, %r14;
	setp.ge.s32 	%p10, %r88, %r69;
	@%p10 bra 	$L__BB2_10;
	ld.global.u32 	%r89, [%rd5+4];
	st.shared.u32 	[%r13+4], %r89;
$L__BB2_10:
	add.s32 	%r16, %r5, 1;
	cvt.s64.s32 	%rd24, %r16;
	mad.lo.s64 	%rd6, %rd9, %rd24, %rd1;
	add.s32 	%r17, %r10, 1;
	max.s32 	%r90, %r16, %r11;
	setp.ge.s32 	%p11, %r90, %r69;
	@%p11 bra 	$L__BB2_12;
	cvt.u64.u32 	%rd25, %r7;
	add.s64 	%rd26, %rd25, %rd2;
	shl.b64 	%rd27, %rd26, 2;
	add.s64 	%rd28, %rd6, %rd27;
	ld.global.u32 	%r91, [%rd28];
	st.shared.u32 	[%r12+4], %r91;
$L__BB2_12:
	cvt.s64.s32 	%rd29, %r17;
	mad.lo.s64 	%rd30, %rd9, %rd29, %rd1;
	shl.b64 	%rd31, %rd4, 2;
	add.s64 	%rd7, %rd30, %rd31;
	max.s32 	%r92, %r17, %r8;
	setp.ge.s32 	%p12, %r92, %r69;
	@%p12 bra 	$L__BB2_14;
	ld.global.u32 	%r93, [%rd7];
	st.shared.u32 	[%r13+256], %r93;
$L__BB2_14:
	max.s32 	%r94, %r16, %r15;
	setp.ge.s32 	%p13, %r94, %r69;
	@%p13 bra 	$L__BB2_16;
	cvt.u64.u32 	%rd32, %r3;
	sub.s64 	%rd33, %rd4, %rd32;
	add.s64 	%rd34, %rd33, %rd2;
	shl.b64 	%rd35, %rd34, 2;
	add.s64 	%rd36, %rd6, %rd35;
	ld.global.u32 	%r95, [%rd36+4];
	st.shared.u32 	[%r12+260], %r95;
$L__BB2_16:
	max.s32 	%r96, %r17, %r14;
	setp.ge.s32 	%p14, %r96, %r69;
	@%p14 bra 	$L__BB2_18;
	ld.global.u32 	%r97, [%rd7+4];
	st.shared.u32 	[%r13+260], %r97;
$L__BB2_18:
	cvt.u32.u64 	%r98, %rd2;
	bar.sync 	0;
	add.s32 	%r99, %r5, 2;
	min.s32 	%r100, %r99, %r69;
	add.s32 	%r101, %r8, 2;
	min.s32 	%r102, %r101, %r69;
	add.s32 	%r18, %r98, 64;
	setp.lt.s32 	%p15, %r18, %r69;
	sub.s32 	%r103, %r69, %r98;
	selp.b32 	%r19, 64, %r103, %p15;
	sub.s32 	%r20, %r100, %r5;
	sub.s32 	%r21, %r102, %r8;
	setp.lt.s32 	%p16, %r20, 1;
	@%p16 bra 	$L__BB2_23;
	setp.lt.s32 	%p17, %r19, 1;
	@%p17 bra 	$L__BB2_23;
	min.s32 	%r106, %r69, %r18;
	and.b32  	%r107, %r106, 15;
	add.s32 	%r22, %r107, -1;
	and.b32  	%r23, %r106, 7;
	and.b32  	%r24, %r19, 15;
	sub.s32 	%r25, %r98, %r106;
	and.b32  	%r26, %r19, 2147483632;
	and.b32  	%r27, %r106, 3;
	neg.s32 	%r28, %r26;
	shl.b32 	%r108, %r72, 3;
	add.s32 	%r110, %r108, %r75;
	add.s32 	%r29, %r110, 20224;
	mov.b32 	%r256, 0;
$L__BB2_21:
	setp.gt.s32 	%p18, %r21, 0;
	@%p18 bra 	$L__BB2_24;
$L__BB2_22:
	add.s32 	%r256, %r256, 1;
	setp.lt.s32 	%p29, %r256, %r20;
	@%p29 bra 	$L__BB2_21;
$L__BB2_23:
	ret;
$L__BB2_24:
	shl.b32 	%r112, %r256, 2;
	add.s32 	%r32, %r9, %r112;
	mov.b32 	%r257, 0;
$L__BB2_25:
	setp.gt.u32 	%p19, %r25, -16;
	add.s32 	%r115, %r257, %r8;
	add.s32 	%r116, %r256, %r5;
	cvt.s64.s32 	%rd37, %r116;
	mad.lo.s64 	%rd38, %rd9, %rd37, %rd1;
	mul.wide.u32 	%rd39, %r115, 4;
	add.s64 	%rd8, %rd38, %rd39;
	ld.global.u32 	%r271, [%rd8];
	mov.b32 	%r266, 0;
	@%p19 bra 	$L__BB2_28;
	mov.u32 	%r118, %tid.x;
	shl.b32 	%r119, %r118, 3;
	mov.u32 	%r120, _ZZ6phase3PiiiiimE2sm;
	add.s32 	%r121, %r119, %r120;
	add.s32 	%r122, %r121, %r112;
	add.s32 	%r259, %r122, 2048;
	shl.b32 	%r123, %r257, 2;
	add.s32 	%r258, %r29, %r123;
	mov.u32 	%r260, %r28;
$L__BB2_27:
	.pragma "nounroll";
	ld.shared.u32 	%r124, [%r259+-2048];
	ld.shared.u32 	%r125, [%r258+-3840];
	add.s32 	%r126, %r125, %r124;
	min.s32 	%r127, %r126, %r271;
	ld.shared.u32 	%r128, [%r259+-1792];
	ld.shared.u32 	%r129, [%r258+-3584];
	add.s32 	%r130, %r129, %r128;
	min.s32 	%r131, %r130, %r127;
	ld.shared.u32 	%r132, [%r259+-1536];
	ld.shared.u32 	%r133, [%r258+-3328];
	add.s32 	%r134, %r133, %r132;
	min.s32 	%r135, %r134, %r131;
	ld.shared.u32 	%r136, [%r259+-1280];
	ld.shared.u32 	%r137, [%r258+-3072];
	add.s32 	%r138, %r137, %r136;
	min.s32 	%r139, %r138, %r135;
	ld.shared.u32 	%r140, [%r259+-1024];
	ld.shared.u32 	%r141, [%r258+-2816];
	add.s32 	%r142, %r141, %r140;
	min.s32 	%r143, %r142, %r139;
	ld.shared.u32 	%r144, [%r259+-768];
	ld.shared.u32 	%r145, [%r258+-2560];
	add.s32 	%r146, %r145, %r144;
	min.s32 	%r147, %r146, %r143;
	ld.shared.u32 	%r148, [%r259+-512];
	ld.shared.u32 	%r149, [%r258+-2304];
	add.s32 	%r150, %r149, %r148;
	min.s32 	%r151, %r150, %r147;
	ld.shared.u32 	%r152, [%r259+-256];
	ld.shared.u32 	%r153, [%r258+-2048];
	add.s32 	%r154, %r153, %r152;
	min.s32 	%r155, %r154, %r151;
	ld.shared.u32 	%r156, [%r259];
	ld.shared.u32 	%r157, [%r258+-1792];
	add.s32 	%r158, %r157, %r156;
	min.s32 	%r159, %r158, %r155;
	ld.shared.u32 	%r160, [%r259+256];
	ld.shared.u32 	%r161, [%r258+-1536];
	add.s32 	%r162, %r161, %r160;
	min.s32 	%r163, %r162, %r159;
	ld.shared.u32 	%r164, [%r259+512];
	ld.shared.u32 	%r165, [%r258+-1280];
	add.s32 	%r166, %r165, %r164;
	min.s32 	%r167, %r166, %r163;
	ld.shared.u32 	%r168, [%r259+768];
	ld.shared.u32 	%r169, [%r258+-1024];
	add.s32 	%r170, %r169, %r168;
	min.s32 	%r171, %r170, %r167;
	ld.shared.u32 	%r172, [%r259+1024];
	ld.shared.u32 	%r173, [%r258+-768];
	add.s32 	%r174, %r173, %r172;
	min.s32 	%r175, %r174, %r171;
	ld.shared.u32 	%r176, [%r259+1280];
	ld.shared.u32 	%r177, [%r258+-512];
	add.s32 	%r178, %r177, %r176;
	min.s32 	%r179, %r178, %r175;
	ld.shared.u32 	%r180, [%r259+1536];
	ld.shared.u32 	%r181, [%r258+-256];
	add.s32 	%r182, %r181, %r180;
	min.s32 	%r183, %r182, %r179;
	ld.shared.u32 	%r184, [%r259+1792];
	ld.shared.u32 	%r185, [%r258];
	add.s32 	%r186, %r185, %r184;
	min.s32 	%r271, %r186, %r183;
	add.s32 	%r260, %r260, 16;
	add.s32 	%r259, %r259, 4096;
	add.s32 	%r258, %r258, 4096;
	setp.ne.s32 	%p20, %r260, 0;
	mov.u32 	%r266, %r26;
	@%p20 bra 	$L__BB2_27;
$L__BB2_28:
	setp.eq.s32 	%p21, %r24, 0;
	@%p21 bra 	$L__BB2_38;
	add.s32 	%r188, %r7, %r257;
	shl.b32 	%r189, %r188, 2;
	mov.u32 	%r190, _ZZ6phase3PiiiiimE2sm;
	add.s32 	%r191, %r190, %r189;
	add.s32 	%r48, %r191, 16384;
	setp.lt.u32 	%p22, %r22, 7;
	@%p22 bra 	$L__BB2_31;
	shl.b32 	%r192, %r266, 8;
	add.s32 	%r193, %r32, %r192;
	ld.shared.u32 	%r194, [%r193];
	add.s32 	%r195, %r48, %r192;
	ld.shared.u32 	%r196, [%r195];
	add.s32 	%r197, %r196, %r194;
	min.s32 	%r198, %r197, %r271;
	ld.shared.u32 	%r199, [%r193+256];
	ld.shared.u32 	%r200, [%r195+256];
	add.s32 	%r201, %r200, %r199;
	min.s32 	%r202, %r201, %r198;
	ld.shared.u32 	%r203, [%r193+512];
	ld.shared.u32 	%r204, [%r195+512];
	add.s32 	%r205, %r204, %r203;
	min.s32 	%r206, %r205, %r202;
	ld.shared.u32 	%r207, [%r193+768];
	ld.shared.u32 	%r208, [%r195+768];
	add.s32 	%r209, %r208, %r207;
	min.s32 	%r210, %r209, %r206;
	ld.shared.u32 	%r211, [%r193+1024];
	ld.shared.u32 	%r212, [%r195+1024];
	add.s32 	%r213, %r212, %r211;
	min.s32 	%r214, %r213, %r210;
	ld.shared.u32 	%r215, [%r193+1280];
	ld.shared.u32 	%r216, [%r195+1280];
	add.s32 	%r217, %r216, %r215;
	min.s32 	%r218, %r217, %r214;
	ld.shared.u32 	%r219, [%r193+1536];
	ld.shared.u32 	%r220, [%r195+1536];
	add.s32 	%r221, %r220, %r219;
	min.s32 	%r222, %r221, %r218;
	ld.shared.u32 	%r223, [%r193+1792];
	ld.shared.u32 	%r224, [%r195+1792];
	add.s32 	%r225, %r224, %r223;
	min.s32 	%r271, %r225, %r222;
	add.s32 	%r266, %r266, 8;
$L__BB2_31:
	setp.eq.s32 	%p23, %r23, 0;
	@%p23 bra 	$L__BB2_38;
	add.s32 	%r227, %r23, -1;
	setp.lt.u32 	%p24, %r227, 3;
	@%p24 bra 	$L__BB2_34;
	shl.b32 	%r228, %r266, 8;
	add.s32 	%r229, %r32, %r228;
	ld.shared.u32 	%r230, [%r229];
	add.s32 	%r231, %r48, %r228;
	ld.shared.u32 	%r232, [%r231];
	add.s32 	%r233, %r232, %r230;
	min.s32 	%r234, %r233, %r271;
	ld.shared.u32 	%r235, [%r229+256];
	ld.shared.u32 	%r236, [%r231+256];
	add.s32 	%r237, %r236, %r235;
	min.s32 	%r238, %r237, %r234;
	ld.shared.u32 	%r239, [%r229+512];
	ld.shared.u32 	%r240, [%r231+512];
	add.s32 	%r241, %r240, %r239;
	min.s32 	%r242, %r241, %r238;
	ld.shared.u32 	%r243, [%r229+768];
	ld.shared.u32 	%r244, [%r231+768];
	add.s32 	%r245, %r244, %r243;
	min.s32 	%r271, %r245, %r242;
	add.s32 	%r266, %r266, 4;
$L__BB2_34:
	setp.eq.s32 	%p25, %r27, 0;
	@%p25 bra 	$L__BB2_38;
	setp.eq.s32 	%p26, %r27, 1;
	shl.b32 	%r246, %r266, 8;
	add.s32 	%r59, %r32, %r246;
	ld.shared.u32 	%r247, [%r59];
	add.s32 	%r60, %r48, %r246;
	ld.shared.u32 	%r248, [%r60];
	add.s32 	%r249, %r248, %r247;
	min.s32 	%r271, %r249, %r271;
	@%p26 bra 	$L__BB2_38;
	setp.eq.s32 	%p27, %r27, 2;
	ld.shared.u32 	%r250, [%r59+256];
	ld.shared.u32 	%r251, [%r60+256];
	add.s32 	%r252, %r251, %r250;
	min.s32 	%r271, %r252, %r271;
	@%p27 bra 	$L__BB2_38;
	ld.shared.u32 	%r253, [%r59+512];
	ld.shared.u32 	%r254, [%r60+512];
	add.s32 	%r255, %r254, %r253;
	min.s32 	%r271, %r255, %r271;
$L__BB2_38:
	st.global.u32 	[%rd8], %r271;
	add.s32 	%r257, %r257, 1;
	setp.lt.s32 	%p28, %r257, %r21;
	@%p28 bra 	$L__BB2_25;
	bra.uni 	$L__BB2_22;

}


// ===== COMPILED SASS (sm_100) =====

	.target	sm_100

	.elftype	@"ET_EXEC"


//--------------------- .note.nv.tkinfo           --------------------------
	.section	.note.nv.tkinfo,"",@"SHT_NOTE"
	.sectionflags	@"SHF_NOTE_NV_TKINFO"
	.tkinfo
        /*0018*/ 	.word	0x00000002
        /*0030*/ 	.string	""
        /*0030*/ 	.string	"ptxas"
        /*0030*/ 	.string	"Cuda compilation tools, release 13.0, V13.0.88"
        /*0030*/ 	.string	"Build cuda_13.0.r13.0/compiler.36424714_0"
        /*0030*/ 	.string	"-arch sm_100 -m 64 "



//--------------------- .note.nv.cuinfo           --------------------------
	.section	.note.nv.cuinfo,"",@"SHT_NOTE"
	.sectionflags	@"SHF_NOTE_NV_CUINFO"
        /*0018*/ 	.short	0x0002
        /*001a*/ 	.short	0x0064
        /*001c*/ 	.short	0x0082
	.zero		2


//--------------------- .nv.info                  --------------------------
	.section	.nv.info,"",@"SHT_CUDA_INFO"
	.align	4


	//----- nvinfo : EIATTR_REGCOUNT
	.align		4
        /*0000*/ 	.byte	0x04, 0x2f
        /*0002*/ 	.short	(.L_1 - .L_0)
	.align		4
.L_0:
        /*0004*/ 	.word	index@(_Z6phase1Piiim)
        /*0008*/ 	.word	0x0000001c


	//----- nvinfo : EIATTR_FRAME_SIZE
	.align		4
.L_1:
        /*000c*/ 	.byte	0x04, 0x11
        /*000e*/ 	.short	(.L_3 - .L_2)
	.align		4
.L_2:
        /*0010*/ 	.word	index@(_Z6phase1Piiim)
        /*0014*/ 	.word	0x00000000


	//----- nvinfo : EIATTR_REGCOUNT
	.align		4
.L_3:
        /*0018*/ 	.byte	0x04, 0x2f
        /*001a*/ 	.short	(.L_5 - .L_4)
	.align		4
.L_4:
        /*001c*/ 	.word	index@(_Z6phase2Piiiiim)
        /*0020*/ 	.word	0x00000020


	//----- nvinfo : EIATTR_FRAME_SIZE
	.align		4
.L_5:
        /*0024*/ 	.byte	0x04, 0x11
        /*0026*/ 	.short	(.L_7 - .L_6)
	.align		4
.L_6:
        /*0028*/ 	.word	index@(_Z6phase2Piiiiim)
        /*002c*/ 	.word	0x00000000


	//----- nvinfo : EIATTR_REGCOUNT
	.align		4
.L_7:
        /*0030*/ 	.byte	0x04, 0x2f
        /*0032*/ 	.short	(.L_9 - .L_8)
	.align		4
.L_8:
        /*0034*/ 	.word	index@(_Z6phase3Piiiiim)
        /*0038*/ 	.word	0x0000001f


	//----- nvinfo : EIATTR_FRAME_SIZE
	.align		4
.L_9:
        /*003c*/ 	.byte	0x04, 0x11
        /*003e*/ 	.short	(.L_11 - .L_10)
	.align		4
.L_10:
        /*0040*/ 	.word	index@(_Z6phase3Piiiiim)
        /*0044*/ 	.word	0x00000000


	//----- nvinfo : EIATTR_MIN_STACK_SIZE
	.align		4
.L_11:
        /*0048*/ 	.byte	0x04, 0x12
        /*004a*/ 	.short	(.L_13 - .L_12)
	.align		4
.L_12:
        /*004c*/ 	.word	index@(_Z6phase3Piiiiim)
        /*0050*/ 	.word	0x00000000


	//----- nvinfo : EIATTR_MIN_STACK_SIZE
	.align		4
.L_13:
        /*0054*/ 	.byte	0x04, 0x12
        /*0056*/ 	.short	(.L_15 - .L_14)
	.align		4
.L_14:
        /*0058*/ 	.word	index@(_Z6phase2Piiiiim)
        /*005c*/ 	.word	0x00000000


	//----- nvinfo : EIATTR_MIN_STACK_SIZE
	.align		4
.L_15:
        /*0060*/ 	.byte	0x04, 0x12
        /*0062*/ 	.short	(.L_17 - .L_16)
	.align		4
.L_16:
        /*0064*/ 	.word	index@(_Z6phase1Piiim)
        /*0068*/ 	.word	0x00000000
.L_17:


//--------------------- .nv.compat                --------------------------
	.section	.nv.compat,"",@"SHT_CUDA_COMPAT_INFO"
	.align	4
        /*0000*/ 	.byte	0x02, 0x09, 0x00, 0x00, 0x02, 0x02, 0x01, 0x00, 0x02, 0x05, 0x05, 0x00, 0x03, 0x07, 0x01, 0x01
        /*0010*/ 	.byte	0x02, 0x03, 0x00, 0x00, 0x02, 0x06, 0x01, 0x00, 0x04, 0x0b, 0x08, 0x00, 0x09, 0x00, 0x00, 0x00
        /*0020*/ 	.byte	0x00, 0x00, 0x00, 0x00


//--------------------- .nv.info._Z6phase3Piiiiim --------------------------
	.section	.nv.info._Z6phase3Piiiiim,"",@"SHT_CUDA_INFO"
	.sectionflags	@""
	.align	4


	//----- nvinfo : EIATTR_CUDA_API_VERSION
	.align		4
        /*0000*/ 	.byte	0x04, 0x37
        /*0002*/ 	.short	(.L_19 - .L_18)
.L_18:
        /*0004*/ 	.word	0x00000082


	//----- nvinfo : EIATTR_KPARAM_INFO
	.align		4
.L_19:
        /*0008*/ 	.byte	0x04, 0x17
        /*000a*/ 	.short	(.L_21 - .L_20)
.L_20:
        /*000c*/ 	.word	0x00000000
        /*0010*/ 	.short	0x0005
        /*0012*/ 	.short	0x0018
        /*0014*/ 	.byte	0x00, 0xf0, 0x21, 0x00


	//----- nvinfo : EIATTR_KPARAM_INFO
	.align		4
.L_21:
        /*0018*/ 	.byte	0x04, 0x17
        /*001a*/ 	.short	(.L_23 - .L_22)
.L_22:
        /*001c*/ 	.word	0x00000000
        /*0020*/ 	.short	0x0004
        /*0022*/ 	.short	0x0014
        /*0024*/ 	.byte	0x00, 0xf0, 0x11, 0x00


	//----- nvinfo : EIATTR_KPARAM_INFO
	.align		4
.L_23:
        /*0028*/ 	.byte	0x04, 0x17
        /*002a*/ 	.short	(.L_25 - .L_24)
.L_24:
        /*002c*/ 	.word	0x00000000
        /*0030*/ 	.short	0x0003
        /*0032*/ 	.short	0x0010
        /*0034*/ 	.byte	0x00, 0xf0, 0x11, 0x00


	//----- nvinfo : EIATTR_KPARAM_INFO
	.align		4
.L_25:
        /*0038*/ 	.byte	0x04, 0x17
        /*003a*/ 	.short	(.L_27 - .L_26)
.L_26:
        /*003c*/ 	.word	0x00000000
        /*0040*/ 	.short	0x0002
        /*0042*/ 	.short	0x000c
        /*0044*/ 	.byte	0x00, 0xf0, 0x11, 0x00


	//----- nvinfo : EIATTR_KPARAM_INFO
	.align		4
.L_27:
        /*0048*/ 	.byte	0x04, 0x17
        /*004a*/ 	.short	(.L_29 - .L_28)
.L_28:
        /*004c*/ 	.word	0x00000000
        /*0050*/ 	.short	0x0001
        /*0052*/ 	.short	0x0008
        /*0054*/ 	.byte	0x00, 0xf0, 0x11, 0x00


	//----- nvinfo : EIATTR_KPARAM_INFO
	.align		4
.L_29:
        /*0058*/ 	.byte	0x04, 0x17
        /*005a*/ 	.short	(.L_31 - .L_30)
.L_30:
        /*005c*/ 	.word	0x00000000
        /*0060*/ 	.short	0x0000
        /*0062*/ 	.short	0x0000
        /*0064*/ 	.byte	0x00, 0xf5, 0x21, 0x00


	//----- nvinfo : EIATTR_SPARSE_MMA_MASK
	.align		4
.L_31:
        /*0068*/ 	.byte	0x03, 0x50
        /*006a*/ 	.short	0x0000


	//----- nvinfo : EIATTR_MAXREG_COUNT
	.align		4
        /*006c*/ 	.byte	0x03, 0x1b
        /*006e*/ 	.short	0x00ff


	//----- nvinfo : EIATTR_NUM_BARRIERS
	.align		4
        /*0070*/ 	.byte	0x02, 0x4c
        /*0072*/ 	.byte	0x01
	.zero		1


	//----- nvinfo : EIATTR_MERCURY_ISA_VERSION
	.align		4
        /*0074*/ 	.byte	0x03, 0x5f
        /*0076*/ 	.short	0x0101


	//----- nvinfo : EIATTR_VRC_CTA_INIT_COUNT
	.align		4
        /*0078*/ 	.byte	0x02, 0x4a
	.zero		1
	.zero		1


	//----- nvinfo : EIATTR_EXIT_INSTR_OFFSETS
	.align		4
        /*007c*/ 	.byte	0x04, 0x1c
        /*007e*/ 	.short	(.L_33 - .L_32)


	//   ....[0]....
.L_32:
        /*0080*/ 	.word	0x00000060


	//   ....[1]....
        /*0084*/ 	.word	0x000000b0


	//   ....[2]....
        /*0088*/ 	.word	0x00000750


	//   ....[3]....
        /*008c*/ 	.word	0x00000770


	//   ....[4]....
        /*0090*/ 	.word	0x00001270


	//----- nvinfo : EIATTR_CRS_STACK_SIZE
	.align		4
.L_33:
        /*0094*/ 	.byte	0x04, 0x1e
        /*0096*/ 	.short	(.L_35 - .L_34)
.L_34:
        /*0098*/ 	.word	0x00000000


	//----- nvinfo : EIATTR_CBANK_PARAM_SIZE
	.align		4
.L_35:
        /*009c*/ 	.byte	0x03, 0x19
        /*009e*/ 	.short	0x0020


	//----- nvinfo : EIATTR_PARAM_CBANK
	.align		4
        /*00a0*/ 	.byte	0x04, 0x0a
        /*00a2*/ 	.short	(.L_37 - .L_36)
	.align		4
.L_36:
        /*00a4*/ 	.word	index@(.nv.constant0._Z6phase3Piiiiim)
        /*00a8*/ 	.short	0x0380
        /*00aa*/ 	.short	0x0020


	//----- nvinfo : EIATTR_SW_WAR
	.align		4
.L_37:
        /*00ac*/ 	.byte	0x04, 0x36
        /*00ae*/ 	.short	(.L_39 - .L_38)
.L_38:
        /*00b0*/ 	.word	0x00000008
.L_39:


//--------------------- .nv.info._Z6phase2Piiiiim --------------------------
	.section	.nv.info._Z6phase2Piiiiim,"",@"SHT_CUDA_INFO"
	.sectionflags	@""
	.align	4


	//----- nvinfo : EIATTR_CUDA_API_VERSION
	.align		4
        /*0000*/ 	.byte	0x04, 0x37
        /*0002*/ 	.short	(.L_41 - .L_40)
.L_40:
        /*0004*/ 	.word	0x00000082


	//----- nvinfo : EIATTR_KPARAM_INFO
	.align		4
.L_41:
        /*0008*/ 	.byte	0x04, 0x17
        /*000a*/ 	.short	(.L_43 - .L_42)
.L_42:
        /*000c*/ 	.word	0x00000000
        /*0010*/ 	.short	0x0005
        /*0012*/ 	.short	0x0018
        /*0014*/ 	.byte	0x00, 0xf0, 0x21, 0x00


	//----- nvinfo : EIATTR_KPARAM_INFO
	.align		4
.L_43:
        /*0018*/ 	.byte	0x04, 0x17
        /*001a*/ 	.short	(.L_45 - .L_44)
.L_44:
        /*001c*/ 	.word	0x00000000
        /*0020*/ 	.short	0x0004
        /*0022*/ 	.short	0x0014
        /*0024*/ 	.byte	0x00, 0xf0, 0x11, 0x00


	//----- nvinfo : EIATTR_KPARAM_INFO
	.align		4
.L_45:
        /*0028*/ 	.byte	0x04, 0x17
        /*002a*/ 	.short	(.L_47 - .L_46)
.L_46:
        /*002c*/ 	.word	0x00000000
        /*0030*/ 	.short	0x0003
        /*0032*/ 	.short	0x0010
        /*0034*/ 	.byte	0x00, 0xf0, 0x11, 0x00


	//----- nvinfo : EIATTR_KPARAM_INFO
	.align		4
.L_47:
        /*0038*/ 	.byte	0x04, 0x17
        /*003a*/ 	.short	(.L_49 - .L_48)
.L_48:
        /*003c*/ 	.word	0x00000000
        /*0040*/ 	.short	0x0002
        /*0042*/ 	.short	0x000c
        /*0044*/ 	.byte	0x00, 0xf0, 0x11, 0x00


	//----- nvinfo : EIATTR_KPARAM_INFO
	.align		4
.L_49:
        /*0048*/ 	.byte	0x04, 0x17
        /*004a*/ 	.short	(.L_51 - .L_50)
.L_50:
        /*004c*/ 	.word	0x00000000
        /*0050*/ 	.short	0x0001
        /*0052*/ 	.short	0x0008
        /*0054*/ 	.byte	0x00, 0xf0, 0x11, 0x00


	//----- nvinfo : EIATTR_KPARAM_INFO
	.align		4
.L_51:
        /*0058*/ 	.byte	0x04, 0x17
        /*005a*/ 	.short	(.L_53 - .L_52)
.L_52:
        /*005c*/ 	.word	0x00000000
        /*0060*/ 	.short	0x0000
        /*0062*/ 	.short	0x0000
        /*0064*/ 	.byte	0x00, 0xf5, 0x21, 0x00


	//----- nvinfo : EIATTR_SPARSE_MMA_MASK
	.align		4
.L_53:
        /*0068*/ 	.byte	0x03, 0x50
        /*006a*/ 	.short	0x0000


	//----- nvinfo : EIATTR_MAXREG_COUNT
	.align		4
        /*006c*/ 	.byte	0x03, 0x1b
        /*006e*/ 	.short	0x00ff


	//----- nvinfo : EIATTR_NUM_BARRIERS
	.align		4
        /*0070*/ 	.byte	0x02, 0x4c
        /*0072*/ 	.byte	0x01
	.zero		1


	//----- nvinfo : EIATTR_MERCURY_ISA_VERSION
	.align		4
        /*0074*/ 	.byte	0x03, 0x5f
        /*0076*/ 	.short	0x0101


	//----- nvinfo : EIATTR_VRC_CTA_INIT_COUNT
	.align		4
        /*0078*/ 	.byte	0x02, 0x4a
	.zero		1
	.zero		1


	//----- nvinfo : EIATTR_EXIT_INSTR_OFFSETS
	.align		4
        /*007c*/ 	.byte	0x04, 0x1c
        /*007e*/ 	.short	(.L_55 - .L_54)


	//   ....[0]....
.L_54:
        /*0080*/ 	.word	0x00000040


	//   ....[1]....
        /*0084*/ 	.word	0x00000140


	//   ....[2]....
        /*0088*/ 	.word	0x00000820


	//   ....[3]....
        /*008c*/ 	.word	0x00001350


	//   ....[4]....
        /*0090*/ 	.word	0x00001750


	//----- nvinfo : EIATTR_CRS_STACK_SIZE
	.align		4
.L_55:
        /*0094*/ 	.byte	0x04, 0x1e
        /*0096*/ 	.short	(.L_57 - .L_56)
.L_56:
        /*0098*/ 	.word	0x00000000


	//----- nvinfo : EIATTR_CBANK_PARAM_SIZE
	.align		4
.L_57:
        /*009c*/ 	.byte	0x03, 0x19
        /*009e*/ 	.short	0x0020


	//----- nvinfo : EIATTR_PARAM_CBANK
	.align		4
        /*00a0*/ 	.byte	0x04, 0x0a
        /*00a2*/ 	.short	(.L_59 - .L_58)
	.align		4
.L_58:
        /*00a4*/ 	.word	index@(.nv.constant0._Z6phase2Piiiiim)
        /*00a8*/ 	.short	0x0380
        /*00aa*/ 	.short	0x0020


	//----- nvinfo : EIATTR_SW_WAR
	.align		4
.L_59:
        /*00ac*/ 	.byte	0x04, 0x36
        /*00ae*/ 	.short	(.L_61 - .L_60)
.L_60:
        /*00b0*/ 	.word	0x00000008
.L_61:


//--------------------- .nv.info._Z6phase1Piiim   --------------------------
	.section	.nv.info._Z6phase1Piiim,"",@"SHT_CUDA_INFO"
	.sectionflags	@""
	.align	4


	//----- nvinfo : EIATTR_CUDA_API_VERSION
	.align		4
        /*0000*/ 	.byte	0x04, 0x37
        /*0002*/ 	.short	(.L_63 - .L_62)
.L_62:
        /*0004*/ 	.word	0x00000082


	//----- nvinfo : EIATTR_KPARAM_INFO
	.align		4
.L_63:
        /*0008*/ 	.byte	0x04, 0x17
        /*000a*/ 	.short	(.L_65 - .L_64)
.L_64:
        /*000c*/ 	.word	0x00000000
        /*0010*/ 	.short	0x0003
        /*0012*/ 	.short	0x0010
        /*0014*/ 	.byte	0x00, 0xf0, 0x21, 0x00


	//----- nvinfo : EIATTR_KPARAM_INFO
	.align		4
.L_65:
        /*0018*/ 	.byte	0x04, 0x17
        /*001a*/ 	.short	(.L_67 - .L_66)
.L_66:
        /*001c*/ 	.word	0x00000000
        /*0020*/ 	.short	0x0002
        /*0022*/ 	.short	0x000c
        /*0024*/ 	.byte	0x00, 0xf0, 0x11, 0x00


	//----- nvinfo : EIATTR_KPARAM_INFO
	.align		4
.L_67:
        /*0028*/ 	.byte	0x04, 0x17
        /*002a*/ 	.short	(.L_69 - .L_68)
.L_68:
        /*002c*/ 	.word	0x00000000
        /*0030*/ 	.short	0x0001
        /*0032*/ 	.short	0x0008
        /*0034*/ 	.byte	0x00, 0xf0, 0x11, 0x00


	//----- nvinfo : EIATTR_KPARAM_INFO
	.align		4
.L_69:
        /*0038*/ 	.byte	0x04, 0x17
        /*003a*/ 	.short	(.L_71 - .L_70)
.L_70:
        /*003c*/ 	.word	0x00000000
        /*0040*/ 	.short	0x0000
        /*0042*/ 	.short	0x0000
        /*0044*/ 	.byte	0x00, 0xf5, 0x21, 0x00


	//----- nvinfo : EIATTR_SPARSE_MMA_MASK
	.align		4
.L_71:
        /*0048*/ 	.byte	0x03, 0x50
        /*004a*/ 	.short	0x0000


	//----- nvinfo : EIATTR_MAXREG_COUNT
	.align		4
        /*004c*/ 	.byte	0x03, 0x1b
        /*004e*/ 	.short	0x00ff


	//----- nvinfo : EIATTR_NUM_BARRIERS
	.align		4
        /*0050*/ 	.byte	0x02, 0x4c
        /*0052*/ 	.byte	0x01
	.zero		1


	//----- nvinfo : EIATTR_MERCURY_ISA_VERSION
	.align		4
        /*0054*/ 	.byte	0x03, 0x5f
        /*0056*/ 	.short	0x0101


	//----- nvinfo : EIATTR_VRC_CTA_INIT_COUNT
	.align		4
        /*0058*/ 	.byte	0x02, 0x4a
	.zero		1
	.zero		1


	//----- nvinfo : EIATTR_EXIT_INSTR_OFFSETS
	.align		4
        /*005c*/ 	.byte	0x04, 0x1c
        /*005e*/ 	.short	(.L_73 - .L_72)


	//   ....[0]....
.L_72:
        /*0060*/ 	.word	0x00000820


	//   ....[1]....
        /*0064*/ 	.word	0x00000d00


	//----- nvinfo : EIATTR_CRS_STACK_SIZE
	.align		4
.L_73:
        /*0068*/ 	.byte	0x04, 0x1e
        /*006a*/ 	.short	(.L_75 - .L_74)
.L_74:
        /*006c*/ 	.word	0x00000000


	//----- nvinfo : EIATTR_CBANK_PARAM_SIZE
	.align		4
.L_75:
        /*0070*/ 	.byte	0x03, 0x19
        /*0072*/ 	.short	0x0018


	//----- nvinfo : EIATTR_PARAM_CBANK
	.align		4
        /*0074*/ 	.byte	0x04, 0x0a
        /*0076*/ 	.short	(.L_77 - .L_76)
	.align		4
.L_76:
        /*0078*/ 	.word	index@(.nv.constant0._Z6phase1Piiim)
        /*007c*/ 	.short	0x0380
        /*007e*/ 	.short	0x0018


	//----- nvinfo : EIATTR_SW_WAR
	.align		4
.L_77:
        /*0080*/ 	.byte	0x04, 0x36
        /*0082*/ 	.short	(.L_79 - .L_78)
.L_78:
        /*0084*/ 	.word	0x00000008
.L_79:


//--------------------- .nv.callgraph             --------------------------
	.section	.nv.callgraph,"",@"SHT_CUDA_CALLGRAPH"
	.align	4
	.sectionentsize	8
	.align		4
        /*0000*/ 	.word	0x00000000
	.align		4
        /*0004*/ 	.word	0xffffffff
	.align		4
        /*0008*/ 	.word	0x00000000
	.align		4
        /*000c*/ 	.word	0xfffffffe
	.align		4
        /*0010*/ 	.word	0x00000000
	.align		4
        /*0014*/ 	.word	0xfffffffd
	.align		4
        /*0018*/ 	.word	0x00000000
	.align		4
        /*001c*/ 	.word	0xfffffffc


//--------------------- .text._Z6phase3Piiiiim    --------------------------
	.section	.text._Z6phase3Piiiiim,"ax",@progbits
	.align	128
        .global         _Z6phase3Piiiiim
        .type           _Z6phase3Piiiiim,@function
        .size           _Z6phase3Piiiiim,(.L_x_51 - _Z6phase3Piiiiim)
        .other          _Z6phase3Piiiiim,@"STO_CUDA_ENTRY STV_DEFAULT"
_Z6phase3Piiiiim:
.text._Z6phase3Piiiiim:
[----:B------:R-:W-:Y:S01]  /*0000*/  LDC R1, c[0x0][0x37c] ;  /* 0x0000df00ff017b82 */ /* 0x000fe20000000800 */
[----:B------:R-:W0:Y:S07]  /*0010*/  S2R R5, SR_CTAID.X ;  /* 0x0000000000057919 */ /* 0x000e2e0000002500 */
[----:B------:R-:W1:Y:S08]  /*0020*/  S2UR UR4, SR_CTAID.Y ;  /* 0x00000000000479c3 */ /* 0x000e700000002600 */
[----:B------:R-:W1:Y:S02]  /*0030*/  LDC R4, c[0x0][0x388] ;  /* 0x0000e200ff047b82 */ /* 0x000e640000000800 */
[----:B-1----:R-:W-:-:S04]  /*0040*/  ISETP.NE.AND P0, PT, R4, UR4, PT ;  /* 0x0000000404007c0c */ /* 0x002fc8000bf05270 */
[----:B0-----:R-:W-:-:S13]  /*0050*/  ISETP.EQ.OR P0, PT, R5, R4, !P0 ;  /* 0x000000040500720c */ /* 0x001fda0004702670 */
[----:B------:R-:W-:Y:S05]  /*0060*/  @P0 EXIT ;  /* 0x000000000000094d */ /* 0x000fea0003800000 */
[----:B------:R-:W0:Y:S01]  /*0070*/  LDCU UR5, c[0x0][0x390] ;  /* 0x00007200ff0577ac */ /* 0x000e220008000800 */
[----:B------:R-:W1:Y:S01]  /*0080*/  LDCU UR6, c[0x0][0x38c] ;  /* 0x00007180ff0677ac */ /* 0x000e620008000800 */
[----:B0-----:R-:W-:-:S04]  /*0090*/  ISETP.GE.U32.AND P0, PT, R5, UR5, PT ;  /* 0x0000000505007c0c */ /* 0x001fc8000bf06070 */
[----:B-1----:R-:W-:-:S13]  /*00a0*/  ISETP.LT.U32.OR P0, PT, R5, UR6, P0 ;  /* 0x0000000605007c0c */ /* 0x002fda0008701470 */
[----:B------:R-:W-:Y:S05]  /*00b0*/  @P0 EXIT ;  /* 0x000000000000094d */ /* 0x000fea0003800000 */
[----:B------:R-:W0:Y:S01]  /*00c0*/  S2R R8, SR_TID.X ;  /* 0x0000000000087919 */ /* 0x000e220000002100 */
[----:B------:R-:W1:Y:S01]  /*00d0*/  LDC R2, c[0x0][0x394] ;  /* 0x0000e500ff027b82 */ /* 0x000e620000000800 */
[----:B------:R-:W-:Y:S01]  /*00e0*/  IMAD.SHL.U32 R3, R4, 0x40, RZ ;  /* 0x0000004004037824 */ /* 0x000fe200078e00ff */
[----:B------:R-:W2:Y:S01]  /*00f0*/  LDCU.64 UR10, c[0x0][0x398] ;  /* 0x00007300ff0a77ac */ /* 0x000ea20008000a00 */
[----:B------:R-:W3:Y:S01]  /*0100*/  S2R R0, SR_TID.Y ;  /* 0x0000000000007919 */ /* 0x000ee20000002200 */
[----:B------:R-:W4:Y:S02]  /*0110*/  LDCU.64 UR8, c[0x0][0x358] ;  /* 0x00006b00ff0877ac */ /* 0x000f240008000a00 */
[----:B------:R-:W-:Y:S02]  /*0120*/  SHF.R.S32.HI R21, RZ, 0x1f, R3 ;  /* 0x0000001fff157819 */ /* 0x000fe40000011403 */
[----:B------:R-:W2:Y:S01]  /*0130*/  LDC.64 R18, c[0x0][0x380] ;  /* 0x0000e000ff127b82 */ /* 0x000ea20000000a00 */
[----:B0-----:R-:W-:-:S02]  /*0140*/  IMAD.SHL.U32 R12, R8, 0x2, RZ ;  /* 0x00000002080c7824 */ /* 0x001fc400078e00ff */
[----:B---3--:R-:W-:Y:S02]  /*0150*/  IMAD.SHL.U32 R4, R0, 0x2, RZ ;  /* 0x0000000200047824 */ /* 0x008fe400078e00ff */
[----:B------:R-:W-:Y:S02]  /*0160*/  IMAD R5, R5, 0x40, R12 ;  /* 0x0000004005057824 */ /* 0x000fe400078e020c */
[----:B------:R-:W-:Y:S02]  /*0170*/  IMAD.IADD R16, R4, 0x1, R3 ;  /* 0x0000000104107824 */ /* 0x000fe400078e0203 */
[C---:B--2---:R-:W-:Y:S01]  /*0180*/  IMAD.WIDE.U32 R14, R5.reuse, UR10, R18 ;  /* 0x0000000a050e7c25 */ /* 0x044fe2000f8e0012 */
[----:B------:R-:W-:Y:S02]  /*0190*/  SHF.R.S32.HI R6, RZ, 0x1f, R5 ;  /* 0x0000001fff067819 */ /* 0x000fe40000011405 */
[----:B------:R-:W-:-:S03]  /*01a0*/  VIMNMX R7, PT, PT, R5, R16, !PT ;  /* 0x0000001005077248 */ /* 0x000fc60007fe0100 */
[----:B------:R-:W-:Y:S01]  /*01b0*/  IMAD R6, R6, UR10, RZ ;  /* 0x0000000a06067c24 */ /* 0x000fe2000f8e02ff */
[----:B-1----:R-:W-:-:S03]  /*01c0*/  ISETP.GE.AND P5, PT, R7, R2, PT ;  /* 0x000000020700720c */ /* 0x002fc60003fa6270 */
[----:B------:R-:W-:-:S04]  /*01d0*/  IMAD R7, R5, UR11, R6 ;  /* 0x0000000b05077c24 */ /* 0x000fc8000f8e0206 */
[----:B------:R-:W-:-:S06]  /*01e0*/  IMAD.IADD R7, R15, 0x1, R7 ;  /* 0x000000010f077824 */ /* 0x000fcc00078e0207 */
[----:B------:R-:W-:-:S05]  /*01f0*/  @!P5 IADD3 R6, P0, PT, R4, R3, RZ ;  /* 0x000000030406d210 */ /* 0x000fca0007f1e0ff */
[----:B------:R-:W-:Y:S01]  /*0200*/  @!P5 IMAD.X R9, RZ, RZ, R21, P0 ;  /* 0x000000ffff09d224 */ /* 0x000fe200000e0615 */
[----:B------:R-:W-:-:S04]  /*0210*/  @!P5 LEA R24, P0, R6, R14, 0x2 ;  /* 0x0000000e0618d211 */ /* 0x000fc800078010ff */
[----:B------:R-:W-:-:S05]  /*0220*/  @!P5 LEA.HI.X R25, R6, R7, R9, 0x2, P0 ;  /* 0x000000070619d211 */ /* 0x000fca00000f1409 */
[----:B----4-:R0:W2:Y:S01]  /*0230*/  @!P5 LDG.E R24, desc[UR8][R24.64] ;  /* 0x000000081818d981 */ /* 0x0100a2000c1e1900 */
[----:B------:R-:W-:Y:S01]  /*0240*/  VIADD R10, R16, 0x1 ;  /* 0x00000001100a7836 */ /* 0x000fe20000000000 */
[----:B------:R-:W1:Y:S01]  /*0250*/  S2UR UR6, SR_CgaCtaId ;  /* 0x00000000000679c3 */ /* 0x000e620000008800 */
[C---:B------:R-:W-:Y:S01]  /*0260*/  VIADD R11, R5.reuse, 0x1 ;  /* 0x00000001050b7836 */ /* 0x040fe20000000000 */
[----:B------:R-:W-:Y:S01]  /*0270*/  USHF.L.U32 UR4, UR4, 0x6, URZ ;  /* 0x0000000604047899 */ /* 0x000fe200080006ff */
[----:B------:R-:W-:Y:S01]  /*0280*/  IMAD.IADD R17, R12, 0x1, R3 ;  /* 0x000000010c117824 */ /* 0x000fe200078e0203 */
[----:B------:R-:W-:Y:S01]  /*0290*/  VIMNMX R9, PT, PT, R5, R10, !PT ;  /* 0x0000000a05097248 */ /* 0x000fe20007fe0100 */
[----:B------:R-:W-:Y:S01]  /*02a0*/  UMOV UR5, 0x400 ;  /* 0x0000040000057882 */ /* 0x000fe20000000000 */
[----:B------:R-:W-:Y:S01]  /*02b0*/  SHF.R.S32.HI R12, RZ, 0x1f, R11 ;  /* 0x0000001fff0c7819 */ /* 0x000fe2000001140b */
[----:B------:R-:W-:Y:S01]  /*02c0*/  VIADD R23, R17, 0x1 ;  /* 0x0000000111177836 */ /* 0x000fe20000000000 */
[----:B------:R-:W-:Y:S01]  /*02d0*/  ISETP.GE.AND P0, PT, R9, R2, PT ;  /* 0x000000020900720c */ /* 0x000fe20003f06270 */
[----:B------:R-:W-:Y:S01]  /*02e0*/  VIADD R6, R4, UR4 ;  /* 0x0000000404067c36 */ /* 0x000fe20008000000 */
[----:B------:R-:W-:Y:S01]  /*02f0*/  VIMNMX R9, PT, PT, R16, R11, !PT ;  /* 0x0000000b10097248 */ /* 0x000fe20007fe0100 */
[----:B------:R-:W-:-:S02]  /*0300*/  IMAD R12, R12, UR10, RZ ;  /* 0x0000000a0c0c7c24 */ /* 0x000fc4000f8e02ff */
[C---:B------:R-:W-:Y:S01]  /*0310*/  VIADD R22, R6.reuse, 0x1 ;  /* 0x0000000106167836 */ /* 0x040fe20000000000 */
[----:B------:R-:W-:Y:S02]  /*0320*/  ISETP.GE.AND P1, PT, R9, R2, PT ;  /* 0x000000020900720c */ /* 0x000fe40003f26270 */
[----:B------:R-:W-:Y:S02]  /*0330*/  VIMNMX R9, PT, PT, R6, R17, !PT ;  /* 0x0000001106097248 */ /* 0x000fe40007fe0100 */
[----:B------:R-:W-:-:S03]  /*0340*/  VIMNMX R13, PT, PT, R17, R22, !PT ;  /* 0x00000016110d7248 */ /* 0x000fc60007fe0100 */
[----:B------:R-:W-:Y:S01]  /*0350*/  @!P0 IADD3 R15, P2, P3, R3, -UR4, R6 ;  /* 0x80000004030f8c10 */ /* 0x000fe2000fb5e006 */
[----:B-1----:R-:W-:-:S03]  /*0360*/  ULEA UR5, UR6, UR5, 0x18 ;  /* 0x0000000506057291 */ /* 0x002fc6000f8ec0ff */
[----:B------:R-:W-:Y:S02]  /*0370*/  @!P0 LEA R14, P4, R15, R14, 0x2 ;  /* 0x0000000e0f0e8211 */ /* 0x000fe400078810ff */
[----:B------:R-:W-:Y:S02]  /*0380*/  @!P0 IADD3.X R16, PT, PT, R21, -0x1, RZ, P2, P3 ;  /* 0xffffffff15108810 */ /* 0x000fe400017e64ff */
[-C--:B------:R-:W-:Y:S01]  /*0390*/  ISETP.GE.AND P2, PT, R9, R2.reuse, PT ;  /* 0x000000020900720c */ /* 0x080fe20003f46270 */
[----:B------:R-:W-:Y:S01]  /*03a0*/  IMAD R9, R11, UR11, R12 ;  /* 0x0000000b0b097c24 */ /* 0x000fe2000f8e020c */
[----:B------:R-:W-:Y:S02]  /*03b0*/  @!P0 LEA.HI.X R15, R15, R7, R16, 0x2, P4 ;  /* 0x000000070f0f8211 */ /* 0x000fe400020f1410 */
[-C--:B------:R-:W-:Y:S02]  /*03c0*/  ISETP.GE.AND P3, PT, R13, R2.reuse, PT ;  /* 0x000000020d00720c */ /* 0x080fe40003f66270 */
[----:B------:R-:W-:Y:S01]  /*03d0*/  VIMNMX R7, PT, PT, R10, R11, !PT ;  /* 0x0000000b0a077248 */ /* 0x000fe20007fe0100 */
[----:B------:R-:W-:Y:S01]  /*03e0*/  IMAD.WIDE.U32 R10, R11, UR10, R18 ;  /* 0x0000000a0b0a7c25 */ /* 0x000fe2000f8e0012 */
[----:B------:R-:W-:Y:S01]  /*03f0*/  @!P1 IADD3 R13, P6, PT, R4, R3, RZ ;  /* 0x00000003040d9210 */ /* 0x000fe20007fde0ff */
[----:B------:R1:W3:Y:S01]  /*0400*/  @!P0 LDG.E R14, desc[UR8][R14.64+0x4] ;  /* 0x000004080e0e8981 */ /* 0x0002e2000c1e1900 */
[----:B------:R-:W-:Y:S01]  /*0410*/  ISETP.GE.AND P4, PT, R7, R2, PT ;  /* 0x000000020700720c */ /* 0x000fe20003f86270 */
[----:B------:R-:W-:Y:S01]  /*0420*/  IMAD.IADD R20, R11, 0x1, R9 ;  /* 0x000000010b147824 */ /* 0x000fe200078e0209 */
[----:B------:R-:W-:Y:S01]  /*0430*/  LEA R7, R8, UR5, 0x3 ;  /* 0x0000000508077c11 */ /* 0x000fe2000f8e18ff */
[----:B------:R-:W-:Y:S01]  /*0440*/  @!P1 IMAD.X R9, RZ, RZ, R21, P6 ;  /* 0x000000ffff099224 */ /* 0x000fe200030e0615 */
[----:B------:R-:W-:-:S02]  /*0450*/  @!P1 LEA R12, P6, R13, R10, 0x2 ;  /* 0x0000000a0d0c9211 */ /* 0x000fc400078c10ff */
[----:B------:R-:W-:Y:S02]  /*0460*/  SHF.R.S32.HI R11, RZ, 0x1f, R17 ;  /* 0x0000001fff0b7819 */ /* 0x000fe40000011411 */
[----:B------:R-:W-:Y:S02]  /*0470*/  SHF.R.S32.HI R16, RZ, 0x1f, R23 ;  /* 0x0000001fff107819 */ /* 0x000fe40000011417 */
[----:B------:R-:W-:Y:S01]  /*0480*/  @!P1 LEA.HI.X R13, R13, R20, R9, 0x2, P6 ;  /* 0x000000140d0d9211 */ /* 0x000fe200030f1409 */
[----:B------:R-:W-:Y:S02]  /*0490*/  IMAD R9, R0, 0x200, R7 ;  /* 0x0000020000097824 */ /* 0x000fe400078e0207 */
[----:B------:R-:W-:Y:S02]  /*04a0*/  IMAD R26, R11, UR10, RZ ;  /* 0x0000000a0b1a7c24 */ /* 0x000fe4000f8e02ff */
[----:B------:R-:W-:Y:S01]  /*04b0*/  IMAD R16, R16, UR10, RZ ;  /* 0x0000000a10107c24 */ /* 0x000fe2000f8e02ff */
[----:B------:R-:W4:Y:S01]  /*04c0*/  @!P1 LDG.E R12, desc[UR8][R12.64] ;  /* 0x000000080c0c9981 */ /* 0x000f22000c1e1900 */
[----:B0-----:R-:W-:-:S02]  /*04d0*/  IMAD R25, R17, UR11, R26 ;  /* 0x0000000b11197c24 */ /* 0x001fc4000f8e021a */
[----:B------:R-:W-:Y:S02]  /*04e0*/  IMAD R27, R23, UR11, R16 ;  /* 0x0000000b171b7c24 */ /* 0x000fe4000f8e0210 */
[----:B------:R-:W-:-:S04]  /*04f0*/  IMAD.WIDE.U32 R16, R17, UR10, R18 ;  /* 0x0000000a11107c25 */ /* 0x000fc8000f8e0012 */
[----:B------:R-:W-:-:S04]  /*0500*/  IMAD.WIDE.U32 R18, R23, UR10, R18 ;  /* 0x0000000a17127c25 */ /* 0x000fc8000f8e0012 */
[----:B------:R-:W-:Y:S01]  /*0510*/  IMAD.IADD R17, R17, 0x1, R25 ;  /* 0x0000000111117824 */ /* 0x000fe200078e0219 */
[-C--:B------:R-:W-:Y:S01]  /*0520*/  VIMNMX R25, PT, PT, R22, R23.reuse, !PT ;  /* 0x0000001716197248 */ /* 0x080fe20007fe0100 */
[----:B------:R-:W-:Y:S01]  /*0530*/  IMAD.IADD R19, R19, 0x1, R27 ;  /* 0x0000000113137824 */ /* 0x000fe200078e021b */
[C---:B------:R-:W-:Y:S01]  /*0540*/  VIMNMX R23, PT, PT, R6.reuse, R23, !PT ;  /* 0x0000001706177248 */ /* 0x040fe20007fe0100 */
[----:B------:R-:W-:-:S05]  /*0550*/  IMAD.WIDE.U32 R16, R6, 0x4, R16 ;  /* 0x0000000406107825 */ /* 0x000fca00078e0010 */
[----:B------:R-:W5:Y:S04]  /*0560*/  @!P3 LDG.E R22, desc[UR8][R16.64+0x4] ;  /* 0x000004081016b981 */ /* 0x000f68000c1e1900 */
[----:B--2---:R0:W-:Y:S01]  /*0570*/  @!P5 STS [R9], R24 ;  /* 0x000000180900d388 */ /* 0x0041e20000000800 */
[----:B------:R-:W-:-:S04]  /*0580*/  @!P4 IADD3 R11, P5, P6, R3, -UR4, R6 ;  /* 0x80000004030bcc10 */ /* 0x000fc8000febe006 */
[----:B------:R-:W-:Y:S02]  /*0590*/  @!P4 IADD3.X R21, PT, PT, R21, -0x1, RZ, P5, P6 ;  /* 0xffffffff1515c810 */ /* 0x000fe40002fec4ff */
[C---:B------:R-:W-:Y:S02]  /*05a0*/  @!P4 LEA R10, P5, R11.reuse, R10, 0x2 ;  /* 0x0000000a0b0ac211 */ /* 0x040fe400078a10ff */
[C---:B------:R-:W-:Y:S02]  /*05b0*/  LEA R18, P6, R6.reuse, R18, 0x2 ;  /* 0x0000001206127211 */ /* 0x040fe400078c10ff */
[----:B------:R-:W-:Y:S02]  /*05c0*/  @!P4 LEA.HI.X R11, R11, R20, R21, 0x2, P5 ;  /* 0x000000140b0bc211 */ /* 0x000fe400028f1415 */
[----:B------:R-:W-:Y:S01]  /*05d0*/  ISETP.GE.AND P5, PT, R23, R2, PT ;  /* 0x000000021700720c */ /* 0x000fe20003fa6270 */
[----:B------:R-:W2:Y:S01]  /*05e0*/  @!P2 LDG.E R20, desc[UR8][R16.64] ;  /* 0x000000081014a981 */ /* 0x000ea2000c1e1900 */
[----:B------:R-:W-:-:S02]  /*05f0*/  LEA.HI.X R19, R6, R19, RZ, 0x2, P6 ;  /* 0x0000001306137211 */ /* 0x000fc400030f14ff */
[----:B------:R-:W-:Y:S01]  /*0600*/  ISETP.GE.AND P6, PT, R25, R2, PT ;  /* 0x000000021900720c */ /* 0x000fe20003fc6270 */
[----:B------:R1:W4:Y:S08]  /*0610*/  @!P4 LDG.E R26, desc[UR8][R10.64+0x4] ;  /* 0x000004080a1ac981 */ /* 0x000330000c1e1900 */
[----:B0-----:R-:W4:Y:S04]  /*0620*/  @!P5 LDG.E R24, desc[UR8][R18.64] ;  /* 0x000000081218d981 */ /* 0x001f28000c1e1900 */
[----:B------:R-:W4:Y:S01]  /*0630*/  @!P6 LDG.E R28, desc[UR8][R18.64+0x4] ;  /* 0x00000408121ce981 */ /* 0x000f22000c1e1900 */
[----:B------:R-:W-:-:S05]  /*0640*/  LEA R21, R8, UR5, 0x9 ;  /* 0x0000000508157c11 */ /* 0x000fca000f8e48ff */
[----:B------:R-:W-:Y:S01]  /*0650*/  IMAD R21, R0, 0x8, R21 ;  /* 0x0000000800157824 */ /* 0x000fe200078e0215 */
[----:B------:R-:W-:-:S05]  /*0660*/  VIADDMNMX R8, R5, 0x2, R2, PT ;  /* 0x0000000205087846 */ /* 0x000fca0003800102 */
[----:B------:R-:W-:Y:S02]  /*0670*/  IMAD.IADD R8, R8, 0x1, -R5 ;  /* 0x0000000108087824 */ /* 0x000fe400078e0a05 */
[----:B-1----:R-:W-:Y:S02]  /*0680*/  VIADD R15, R3, 0x40 ;  /* 0x00000040030f7836 */ /* 0x002fe40000000000 */
[----:B------:R-:W-:Y:S01]  /*0690*/  IMAD.IADD R10, R2, 0x1, -R3 ;  /* 0x00000001020a7824 */ /* 0x000fe200078e0a03 */
[----:B--2---:R0:W-:Y:S04]  /*06a0*/  @!P2 STS [R21+0x4000], R20 ;  /* 0x004000141500a388 */ /* 0x0041e80000000800 */
[----:B---3--:R0:W-:Y:S04]  /*06b0*/  @!P0 STS [R9+0x100], R14 ;  /* 0x0001000e09008388 */ /* 0x0081e80000000800 */
[----:B-----5:R0:W-:Y:S04]  /*06c0*/  @!P3 STS [R21+0x4004], R22 ;  /* 0x004004161500b388 */ /* 0x0201e80000000800 */
[----:B----4-:R0:W-:Y:S04]  /*06d0*/  @!P1 STS [R9+0x4], R12 ;  /* 0x0000040c09009388 */ /* 0x0101e80000000800 */
[----:B------:R0:W-:Y:S04]  /*06e0*/  @!P5 STS [R21+0x4100], R24 ;  /* 0x004100181500d388 */ /* 0x0001e80000000800 */
[----:B------:R0:W-:Y:S04]  /*06f0*/  @!P4 STS [R9+0x104], R26 ;  /* 0x0001041a0900c388 */ /* 0x0001e80000000800 */
[----:B------:R0:W-:Y:S01]  /*0700*/  @!P6 STS [R21+0x4104], R28 ;  /* 0x0041041c1500e388 */ /* 0x0001e20000000800 */
[----:B------:R-:W-:Y:S01]  /*0710*/  BAR.SYNC.DEFER_BLOCKING 0x0 ;  /* 0x0000000000007b1d */ /* 0x000fe20000010000 */
[----:B------:R-:W-:-:S02]  /*0720*/  ISETP.GE.AND P2, PT, R8, 0x1, PT ;  /* 0x000000010800780c */ /* 0x000fc40003f46270 */
[----:B------:R-:W-:-:S04]  /*0730*/  ISETP.GE.AND P0, PT, R15, R2, PT ;  /* 0x000000020f00720c */ /* 0x000fc80003f06270 */
[----:B------:R-:W-:-:S07]  /*0740*/  SEL R10, R10, 0x40, P0 ;  /* 0x000000400a0a7807 */ /* 0x000fce0000000000 */
[----:B0-----:R-:W-:Y:S05]  /*0750*/  @!P2 EXIT ;  /* 0x000000000000a94d */ /* 0x001fea0003800000 */
[----:B------:R-:W-:-:S13]  /*0760*/  ISETP.GE.AND P0, PT, R10, 0x1, PT ;  /* 0x000000010a00780c */ /* 0x000fda0003f06270 */
[----:B------:R-:W-:Y:S05]  /*0770*/  @!P0 EXIT ;  /* 0x000000000000894d */ /* 0x000fea0003800000 */
[----:B------:R-:W-:Y:S01]  /*0780*/  VIMNMX R16, PT, PT, R15, R2, PT ;  /* 0x000000020f107248 */ /* 0x000fe20003fe0100 */
[----:B------:R-:W-:Y:S01]  /*0790*/  IMAD.MOV.U32 R12, RZ, RZ, RZ ;  /* 0x000000ffff0c7224 */ /* 0x000fe200078e00ff */
[----:B------:R-:W-:Y:S02]  /*07a0*/  LEA R0, R0, UR5, 0x3 ;  /* 0x0000000500007c11 */ /* 0x000fe4000f8e18ff */
[----:B------:R-:W-:Y:S01]  /*07b0*/  LOP3.LUT R9, R16, 0xf, RZ, 0xc0, !PT ;  /* 0x0000000f10097812 */ /* 0x000fe200078ec0ff */
[----:B------:R-:W-:Y:S01]  /*07c0*/  IMAD.IADD R17, R3, 0x1, -R16 ;  /* 0x0000000103117824 */ /* 0x000fe200078e0a10 */
[----:B------:R-:W-:Y:S02]  /*07d0*/  VIADDMNMX R13, R6, 0x2, R2, PT ;  /* 0x00000002060d7846 */ /* 0x000fe40003800102 */
[----:B------:R-:W-:Y:S01]  /*07e0*/  LOP3.LUT R11, R10, 0x7ffffff0, RZ, 0xc0, !PT ;  /* 0x7ffffff00a0b7812 */ /* 0x000fe200078ec0ff */
[----:B------:R-:W-:Y:S01]  /*07f0*/  VIADD R9, R9, 0xffffffff ;  /* 0xffffffff09097836 */ /* 0x000fe20000000000 */
[----:B------:R-:W-:-:S02]  /*0800*/  LOP3.LUT R22, R16, 0x7, RZ, 0xc0, !PT ;  /* 0x0000000710167812 */ /* 0x000fc400078ec0ff */
[----:B------:R-:W-:Y:S01]  /*0810*/  LOP3.LUT R16, R16, 0x3, RZ, 0xc0, !PT ;  /* 0x0000000310107812 */ /* 0x000fe200078ec0ff */
[----:B------:R-:W-:Y:S01]  /*0820*/  IMAD.MOV R15, RZ, RZ, -R11 ;  /* 0x000000ffff0f7224 */ /* 0x000fe200078e0a0b */
[----:B------:R-:W-:Y:S01]  /*0830*/  ISETP.GE.U32.AND P0, PT, R9, 0x7, PT ;  /* 0x000000070900780c */ /* 0x000fe20003f06070 */
[----:B------:R-:W-:Y:S02]  /*0840*/  VIADD R9, R0, 0x4f00 ;  /* 0x00004f0000097836 */ /* 0x000fe40000000000 */
[----:B------:R-:W-:-:S10]  /*0850*/  IMAD.IADD R0, R13, 0x1, -R6 ;  /* 0x000000010d007824 */ /* 0x000fd400078e0a06 */
.L_x_8:
[----:B------:R-:W-:Y:S01]  /*0860*/  ISETP.GT.AND P1, PT, R0, RZ, PT ;  /* 0x000000ff0000720c */ /* 0x000fe20003f24270 */
[----:B------:R-:W-:-:S12]  /*0870*/  BSSY.RECONVERGENT B0, `(.L_x_0) ;  /* 0x000009c000007945 */ /* 0x000fd80003800200 */
[----:B------:R-:W-:Y:S05]  /*0880*/  @!P1 BRA `(.L_x_1) ;  /* 0x0000000800689947 */ /* 0x000fea0003800000 */
[----:B------:R-:W-:Y:S02]  /*0890*/  IMAD R14, R12, 0x4, R7 ;  /* 0x000000040c0e7824 */ /* 0x000fe400078e0207 */
[----:B------:R-:W-:-:S07]  /*08a0*/  IMAD.MOV.U32 R13, RZ, RZ, RZ ;  /* 0x000000ffff0d7224 */ /* 0x000fce00078e00ff */
.L_x_7:
[----:B------:R-:W0:Y:S01]  /*08b0*/  LDC.64 R2, c[0x0][0x380] ;  /* 0x0000e000ff027b82 */ /* 0x000e220000000a00 */
[----:B------:R-:W1:Y:S01]  /*08c0*/  LDCU.64 UR4, c[0x0][0x398] ;  /* 0x00007300ff0477ac */ /* 0x000e620008000a00 */
[----:B------:R-:W-:-:S05]  /*08d0*/  IMAD.IADD R19, R5, 0x1, R12 ;  /* 0x0000000105137824 */ /* 0x000fca00078e020c */
[----:B------:R-:W-:-:S05]  /*08e0*/  SHF.R.S32.HI R18, RZ, 0x1f, R19 ;  /* 0x0000001fff127819 */ /* 0x000fca0000011413 */
[----:B-1----:R-:W-:Y:S02]  /*08f0*/  IMAD R18, R18, UR4, RZ ;  /* 0x0000000412127c24 */ /* 0x002fe4000f8e02ff */
[----:B0-----:R-:W-:-:S04]  /*0900*/  IMAD.WIDE.U32 R2, R19, UR4, R2 ;  /* 0x0000000413027c25 */ /* 0x001fc8000f8e0002 */
[----:B------:R-:W-:-:S04]  /*0910*/  IMAD R19, R19, UR5, R18 ;  /* 0x0000000513137c24 */ /* 0x000fc8000f8e0212 */
[----:B------:R-:W-:Y:S02]  /*0920*/  IMAD.IADD R3, R3, 0x1, R19 ;  /* 0x0000000103037824 */ /* 0x000fe400078e0213 */
[----:B------:R-:W-:-:S04]  /*0930*/  IMAD.IADD R19, R6, 0x1, R13 ;  /* 0x0000000106137824 */ /* 0x000fc800078e020d */
[----:B------:R-:W-:-:S05]  /*0940*/  IMAD.WIDE.U32 R2, R19, 0x4, R2 ;  /* 0x0000000413027825 */ /* 0x000fca00078e0002 */
[----:B------:R0:W5:Y:S01]  /*0950*/  LDG.E R19, desc[UR8][R2.64] ;  /* 0x0000000802137981 */ /* 0x000162000c1e1900 */
[----:B------:R-:W-:Y:S01]  /*0960*/  ISETP.GT.U32.AND P1, PT, R17, -0x10, PT ;  /* 0xfffffff01100780c */ /* 0x000fe20003f24070 */
[----:B------:R-:W-:-:S12]  /*0970*/  IMAD.MOV.U32 R21, RZ, RZ, RZ ;  /* 0x000000ffff157224 */ /* 0x000fd800078e00ff */
[----:B0-----:R-:W-:Y:S05]  /*0980*/  @P1 BRA `(.L_x_2) ;  /* 0x0000000000fc1947 */ /* 0x001fea0003800000 */
[----:B------:R-:W0:Y:S01]  /*0990*/  S2R R7, SR_TID.X ;  /* 0x0000000000077919 */ /* 0x000e220000002100 */
[----:B------:R-:W1:Y:S01]  /*09a0*/  S2UR UR5, SR_CgaCtaId ;  /* 0x00000000000579c3 */ /* 0x000e620000008800 */
[----:B------:R-:W-:Y:S01]  /*09b0*/  UMOV UR4, 0x400 ;  /* 0x0000040000047882 */ /* 0x000fe20000000000 */
[----:B------:R-:W-:Y:S02]  /*09c0*/  IMAD R18, R13, 0x4, R9 ;  /* 0x000000040d127824 */ /* 0x000fe400078e0209 */
[----:B------:R-:W-:Y:S01]  /*09d0*/  IMAD.MOV.U32 R21, RZ, RZ, R15 ;  /* 0x000000ffff157224 */ /* 0x000fe200078e000f */
[----:B-1----:R-:W-:-:S06]  /*09e0*/  ULEA UR4, UR5, UR4, 0x18 ;  /* 0x0000000405047291 */ /* 0x002fcc000f8ec0ff */
[----:B0-----:R-:W-:-:S05]  /*09f0*/  LEA R7, R7, UR4, 0x3 ;  /* 0x0000000407077c11 */ /* 0x001fca000f8e18ff */
[----:B------:R-:W-:-:S04]  /*0a00*/  IMAD R20, R12, 0x4, R7 ;  /* 0x000000040c147824 */ /* 0x000fc800078e0207 */
[----:B------:R-:W-:-:S07]  /*0a10*/  VIADD R20, R20, 0x800 ;  /* 0x0000080014147836 */ /* 0x000fce0000000000 */
.L_x_3:
[----:B------:R-:W-:Y:S01]  /*0a20*/  LDS R24, [R20+-0x800] ;  /* 0xfff8000014187984 */ /* 0x000fe20000000800 */
[----:B------:R-:W-:-:S03]  /*0a30*/  VIADD R21, R21, 0x10 ;  /* 0x0000001015157836 */ /* 0x000fc60000000000 */
[----:B------:R-:W0:Y:S02]  /*0a40*/  LDS R23, [R18+-0xf00] ;  /* 0xfff1000012177984 */ /* 0x000e240000000800 */
[----:B------:R-:W-:Y:S02]  /*0a50*/  ISETP.NE.AND P1, PT, R21, RZ, PT ;  /* 0x000000ff1500720c */ /* 0x000fe40003f25270 */
[----:B------:R-:W-:Y:S04]  /*0a60*/  LDS R26, [R20+-0x700] ;  /* 0xfff90000141a7984 */ /* 0x000fe80000000800 */
[----:B------:R-:W1:Y:S01]  /*0a70*/  LDS R25, [R18+-0xe00] ;  /* 0xfff2000012197984 */ /* 0x000e620000000800 */
[----:B0----5:R-:W-:-:S03]  /*0a80*/  VIADDMNMX R23, R23, R24, R19, PT ;  /* 0x0000001817177246 */ /* 0x021fc60003800113 */
[----:B------:R-:W-:Y:S04]  /*0a90*/  LDS R24, [R20+-0x600] ;  /* 0xfffa000014187984 */ /* 0x000fe80000000800 */
[----:B------:R-:W0:Y:S01]  /*0aa0*/  LDS R19, [R18+-0xd00] ;  /* 0xfff3000012137984 */ /* 0x000e220000000800 */
[----:B-1----:R-:W-:-:S03]  /*0ab0*/  VIADDMNMX R23, R25, R26, R23, PT ;  /* 0x0000001a19177246 */ /* 0x002fc60003800117 */
[----:B------:R-:W-:Y:S04]  /*0ac0*/  LDS R26, [R20+-0x500] ;  /* 0xfffb0000141a7984 */ /* 0x000fe80000000800 */
[----:B------:R-:W1:Y:S01]  /*0ad0*/  LDS R25, [R18+-0xc00] ;  /* 0xfff4000012197984 */ /* 0x000e620000000800 */
[----:B0-----:R-:W-:-:S03]  /*0ae0*/  VIADDMNMX R19, R19, R24, R23, PT ;  /* 0x0000001813137246 */ /* 0x001fc60003800117 */
        /* <DEDUP_REMOVED lines=12> */
[----:B------:R-:W-:Y:S04]  /*0bb0*/  LDS R24, [R20] ;  /* 0x0000000014187984 */ /* 0x000fe80000000800 */
[----:B------:R-:W0:Y:S01]  /*0bc0*/  LDS R23, [R18+-0x700] ;  /* 0xfff9000012177984 */ /* 0x000e220000000800 */
[----:B-1----:R-:W-:-:S03]  /*0bd0*/  VIADDMNMX R19, R25, R26, R19, PT ;  /* 0x0000001a19137246 */ /* 0x002fc60003800113 */
[----:B------:R-:W-:Y:S04]  /*0be0*/  LDS R26, [R20+0x100] ;  /* 0x00010000141a7984 */ /* 0x000fe80000000800 */
[----:B------:R-:W1:Y:S01]  /*0bf0*/  LDS R25, [R18+-0x600] ;  /* 0xfffa000012197984 */ /* 0x000e620000000800 */
[----:B0-----:R-:W-:-:S03]  /*0c00*/  VIADDMNMX R19, R23, R24, R19, PT ;  /* 0x0000001817137246 */ /* 0x001fc60003800113 */
[----:B------:R-:W-:Y:S04]  /*0c10*/  LDS R24, [R20+0x200] ;  /* 0x0002000014187984 */ /* 0x000fe80000000800 */
        /* <DEDUP_REMOVED lines=14> */
[----:B------:R1:W-:Y:S04]  /*0d00*/  LDS R26, [R20+0x700] ;  /* 0x00070000141a7984 */ /* 0x0003e80000000800 */
[----:B------:R2:W3:Y:S01]  /*0d10*/  LDS R25, [R18] ;  /* 0x0000000012197984 */ /* 0x0004e20000000800 */
[----:B-1----:R-:W-:Y:S02]  /*0d20*/  VIADD R20, R20, 0x1000 ;  /* 0x0000100014147836 */ /* 0x002fe40000000000 */
[----:B--2---:R-:W-:Y:S01]  /*0d30*/  VIADD R18, R18, 0x1000 ;  /* 0x0000100012127836 */ /* 0x004fe20000000000 */
[----:B0-----:R-:W-:-:S04]  /*0d40*/  VIADDMNMX R19, R23, R24, R19, PT ;  /* 0x0000001817137246 */ /* 0x001fc80003800113 */
[----:B---3--:R-:W-:Y:S01]  /*0d50*/  VIADDMNMX R19, R25, R26, R19, PT ;  /* 0x0000001a19137246 */ /* 0x008fe20003800113 */
[----:B------:R-:W-:Y:S06]  /*0d60*/  @P1 BRA `(.L_x_3) ;  /* 0xfffffffc002c1947 */ /* 0x000fec000383ffff */
[----:B------:R-:W-:-:S07]  /*0d70*/  IMAD.MOV.U32 R21, RZ, RZ, R11 ;  /* 0x000000ffff157224 */ /* 0x000fce00078e000b */
.L_x_2:
[----:B------:R-:W-:-:S13]  /*0d80*/  LOP3.LUT P1, RZ, R10, 0xf, RZ, 0xc0, !PT ;  /* 0x0000000f0aff7812 */ /* 0x000fda000782c0ff */
[----:B------:R-:W-:Y:S05]  /*0d90*/  @!P1 BRA `(.L_x_4) ;  /* 0x0000000400149947 */ /* 0x000fea0003800000 */
[----:B------:R-:W0:Y:S01]  /*0da0*/  S2UR UR5, SR_CgaCtaId ;  /* 0x00000000000579c3 */ /* 0x000e220000008800 */
[----:B------:R-:W-:Y:S01]  /*0db0*/  UMOV UR4, 0x400 ;  /* 0x0000040000047882 */ /* 0x000fe20000000000 */
[----:B------:R-:W-:Y:S01]  /*0dc0*/  IMAD.IADD R18, R4, 0x1, R13 ;  /* 0x0000000104127824 */ /* 0x000fe200078e020d */
[----:B------:R-:W-:Y:S01]  /*0dd0*/  ISETP.NE.AND P1, PT, R22, RZ, PT ;  /* 0x000000ff1600720c */ /* 0x000fe20003f25270 */
[----:B0-----:R-:W-:-:S06]  /*0de0*/  ULEA UR4, UR5, UR4, 0x18 ;  /* 0x0000000405047291 */ /* 0x001fcc000f8ec0ff */
[----:B------:R-:W-:Y:S01]  /*0df0*/  LEA R18, R18, UR4, 0x2 ;  /* 0x0000000412127c11 */ /* 0x000fe2000f8e10ff */
[----:B------:R-:W-:Y:S06]  /*0e00*/  @!P0 BRA `(.L_x_5) ;  /* 0x00000000006c8947 */ /* 0x000fec0003800000 */
[C---:B------:R-:W-:Y:S02]  /*0e10*/  IMAD R20, R21.reuse, 0x100, R14 ;  /* 0x0000010015147824 */ /* 0x040fe400078e020e */
[C---:B------:R-:W-:Y:S02]  /*0e20*/  IMAD R23, R21.reuse, 0x100, R18 ;  /* 0x0000010015177824 */ /* 0x040fe400078e0212 */
[----:B------:R-:W-:Y:S01]  /*0e30*/  VIADD R21, R21, 0x8 ;  /* 0x0000000815157836 */ /* 0x000fe20000000000 */
[----:B------:R-:W-:Y:S04]  /*0e40*/  LDS R24, [R20] ;  /* 0x0000000014187984 */ /* 0x000fe80000000800 */
[----:B------:R-:W0:Y:S04]  /*0e50*/  LDS R25, [R23+0x4000] ;  /* 0x0040000017197984 */ /* 0x000e280000000800 */
[----:B------:R-:W-:Y:S04]  /*0e60*/  LDS R26, [R20+0x700] ;  /* 0x00070000141a7984 */ /* 0x000fe80000000800 */
[----:B------:R-:W-:Y:S01]  /*0e70*/  LDS R27, [R23+0x4700] ;  /* 0x00470000171b7984 */ /* 0x000fe20000000800 */
[----:B0----5:R-:W-:-:S03]  /*0e80*/  VIADDMNMX R24, R25, R24, R19, PT ;  /* 0x0000001819187246 */ /* 0x021fc60003800113 */
[----:B------:R-:W-:Y:S04]  /*0e90*/  LDS R19, [R20+0x100] ;  /* 0x0001000014137984 */ /* 0x000fe80000000800 */
[----:B------:R-:W0:Y:S02]  /*0ea0*/  LDS R25, [R23+0x4100] ;  /* 0x0041000017197984 */ /* 0x000e240000000800 */
[----:B0-----:R-:W-:Y:S02]  /*0eb0*/  VIADDMNMX R19, R25, R19, R24, PT ;  /* 0x0000001319137246 */ /* 0x001fe40003800118 */
[----:B------:R-:W-:Y:S04]  /*0ec0*/  LDS R24, [R20+0x200] ;  /* 0x0002000014187984 */ /* 0x000fe80000000800 */
[----:B------:R-:W0:Y:S02]  /*0ed0*/  LDS R25, [R23+0x4200] ;  /* 0x0042000017197984 */ /* 0x000e240000000800 */
[----:B0-----:R-:W-:-:S02]  /*0ee0*/  VIADDMNMX R19, R25, R24, R19, PT ;  /* 0x0000001819137246 */ /* 0x001fc40003800113 */
        /* <DEDUP_REMOVED lines=11> */
[----:B0-----:R-:W-:-:S04]  /*0fa0*/  VIADDMNMX R19, R25, R24, R19, PT ;  /* 0x0000001819137246 */ /* 0x001fc80003800113 */
[----:B------:R-:W-:-:S07]  /*0fb0*/  VIADDMNMX R19, R27, R26, R19, PT ;  /* 0x0000001a1b137246 */ /* 0x000fce0003800113 */
.L_x_5:
[----:B------:R-:W-:Y:S05]  /*0fc0*/  @!P1 BRA `(.L_x_4) ;  /* 0x0000000000889947 */ /* 0x000fea0003800000 */
[----:B------:R-:W-:Y:S01]  /*0fd0*/  VIADD R20, R22, 0xffffffff ;  /* 0xffffffff16147836 */ /* 0x000fe20000000000 */
[----:B------:R-:W-:-:S04]  /*0fe0*/  ISETP.NE.AND P2, PT, R16, RZ, PT ;  /* 0x000000ff1000720c */ /* 0x000fc80003f45270 */
[----:B------:R-:W-:-:S13]  /*0ff0*/  ISETP.GE.U32.AND P1, PT, R20, 0x3, PT ;  /* 0x000000031400780c */ /* 0x000fda0003f26070 */
[----:B------:R-:W-:Y:S05]  /*1000*/  @!P1 BRA `(.L_x_6) ;  /* 0x00000000003c9947 */ /* 0x000fea0003800000 */
        /* <DEDUP_REMOVED lines=13> */
[----:B0-----:R-:W-:-:S04]  /*10e0*/  VIADDMNMX R19, R25, R24, R19, PT ;  /* 0x0000001819137246 */ /* 0x001fc80003800113 */
[----:B------:R-:W-:-:S07]  /*10f0*/  VIADDMNMX R19, R27, R26, R19, PT ;  /* 0x0000001a1b137246 */ /* 0x000fce0003800113 */
.L_x_6:
[----:B------:R-:W-:Y:S05]  /*1100*/  @!P2 BRA `(.L_x_4) ;  /* 0x000000000038a947 */ /* 0x000fea0003800000 */
[C---:B------:R-:W-:Y:S01]  /*1110*/  IMAD R23, R21.reuse, 0x100, R14 ;  /* 0x0000010015177824 */ /* 0x040fe200078e020e */
[----:B------:R-:W-:Y:S01]  /*1120*/  ISETP.NE.AND P1, PT, R16, 0x1, PT ;  /* 0x000000011000780c */ /* 0x000fe20003f25270 */
[----:B------:R-:W-:-:S03]  /*1130*/  IMAD R25, R21, 0x100, R18 ;  /* 0x0000010015197824 */ /* 0x000fc600078e0212 */
[----:B------:R-:W-:Y:S04]  /*1140*/  LDS R18, [R23] ;  /* 0x0000000017127984 */ /* 0x000fe80000000800 */
[----:B------:R-:W0:Y:S02]  /*1150*/  LDS R20, [R25+0x4000] ;  /* 0x0040000019147984 */ /* 0x000e240000000800 */
[----:B0----5:R-:W-:-:S03]  /*1160*/  VIADDMNMX R19, R20, R18, R19, PT ;  /* 0x0000001214137246 */ /* 0x021fc60003800113 */
[----:B------:R-:W-:Y:S05]  /*1170*/  @!P1 BRA `(.L_x_4) ;  /* 0x00000000001c9947 */ /* 0x000fea0003800000 */
[----:B------:R-:W-:Y:S01]  /*1180*/  ISETP.NE.AND P1, PT, R16, 0x2, PT ;  /* 0x000000021000780c */ /* 0x000fe20003f25270 */
[----:B------:R-:W-:Y:S04]  /*1190*/  LDS R18, [R23+0x100] ;  /* 0x0001000017127984 */ /* 0x000fe80000000800 */
[----:B------:R-:W0:Y:S08]  /*11a0*/  LDS R20, [R25+0x4100] ;  /* 0x0041000019147984 */ /* 0x000e300000000800 */
[----:B------:R-:W-:Y:S04]  /*11b0*/  @P1 LDS R24, [R23+0x200] ;  /* 0x0002000017181984 */ /* 0x000fe80000000800 */
[----:B------:R-:W1:Y:S01]  /*11c0*/  @P1 LDS R21, [R25+0x4200] ;  /* 0x0042000019151984 */ /* 0x000e620000000800 */
[----:B0-----:R-:W-:-:S04]  /*11d0*/  VIADDMNMX R19, R20, R18, R19, PT ;  /* 0x0000001214137246 */ /* 0x001fc80003800113 */
[----:B-1----:R-:W-:-:S07]  /*11e0*/  @P1 VIADDMNMX R19, R21, R24, R19, PT ;  /* 0x0000001815131246 */ /* 0x002fce0003800113 */
.L_x_4:
[----:B-----5:R0:W-:Y:S01]  /*11f0*/  STG.E desc[UR8][R2.64], R19 ;  /* 0x0000001302007986 */ /* 0x0201e2000c101908 */
[----:B------:R-:W-:-:S05]  /*1200*/  VIADD R13, R13, 0x1 ;  /* 0x000000010d0d7836 */ /* 0x000fca0000000000 */
[----:B------:R-:W-:-:S13]  /*1210*/  ISETP.GE.AND P1, PT, R13, R0, PT ;  /* 0x000000000d00720c */ /* 0x000fda0003f26270 */
[----:B0-----:R-:W-:Y:S05]  /*1220*/  @!P1 BRA `(.L_x_7) ;  /* 0xfffffff400a09947 */ /* 0x001fea000383ffff */
.L_x_1:
[----:B------:R-:W-:Y:S05]  /*1230*/  BSYNC.RECONVERGENT B0 ;  /* 0x0000000000007941 */ /* 0x000fea0003800200 */
.L_x_0:
[----:B------:R-:W-:-:S05]  /*1240*/  VIADD R12, R12, 0x1 ;  /* 0x000000010c0c7836 */ /* 0x000fca0000000000 */
[----:B------:R-:W-:-:S13]  /*1250*/  ISETP.GE.AND P1, PT, R12, R8, PT ;  /* 0x000000080c00720c */ /* 0x000fda0003f26270 */
[----:B------:R-:W-:Y:S05]  /*1260*/  @!P1 BRA `(.L_x_8) ;  /* 0xfffffff4007c9947 */ /* 0x000fea000383ffff */
[----:B------:R-:W-:Y:S05]  /*1270*/  EXIT ;  /* 0x000000000000794d */ /* 0x000fea0003800000 */
.L_x_9:
[----:B------:R-:W-:-:S00]  /*1280*/  BRA `(.L_x_9) ;  /* 0xfffffffc00fc7947 */ /* 0x000fc0000383ffff */
[----:B------:R-:W-:-:S00]  /*1290*/  NOP ;  /* 0x0000000000007918 */ /* 0x000fc00000000000 */
        /* <DEDUP_REMOVED lines=14> */
.L_x_51:


//--------------------- .text._Z6phase2Piiiiim    --------------------------
	.section	.text._Z6phase2Piiiiim,"ax",@progbits
	.align	128
        .global         _Z6phase2Piiiiim
        .type           _Z6phase2Piiiiim,@function
        .size           _Z6phase2Piiiiim,(.L_x_52 - _Z6phase2Piiiiim)
        .other          _Z6phase2Piiiiim,@"STO_CUDA_ENTRY STV_DEFAULT"
_Z6phase2Piiiiim:
.text._Z6phase2Piiiiim:
[----:B------:R-:W-:Y:S08]  /*0000*/  LDC R1, c[0x0][0x37c] ;  /* 0x0000df00ff017b82 */ /* 0x000ff00000000800 */
[----:B------:R-:W0:Y:S08]  /*0010*/  S2UR UR6, SR_CTAID.Y ;  /* 0x00000000000679c3 */ /* 0x000e300000002600 */
[----:B------:R-:W0:Y:S02]  /*0020*/  LDC R2, c[0x0][0x388] ;  /* 0x0000e200ff027b82 */ /* 0x000e240000000800 */
[----:B0-----:R-:W-:-:S13]  /*0030*/  ISETP.NE.AND P0, PT, R2, UR6, PT ;  /* 0x0000000602007c0c */ /* 0x001fda000bf05270 */
[----:B------:R-:W-:Y:S05]  /*0040*/  @!P0 EXIT ;  /* 0x000000000000894d */ /* 0x000fea0003800000 */
[----:B------:R-:W0:Y:S01]  /*0050*/  S2R R9, SR_CTAID.X ;  /* 0x0000000000097919 */ /* 0x000e220000002500 */
[----:B------:R-:W1:Y:S01]  /*0060*/  LDCU UR5, c[0x0][0x390] ;  /* 0x00007200ff0577ac */ /* 0x000e620008000800 */
[----:B------:R-:W2:Y:S01]  /*0070*/  S2R R4, SR_TID.X ;  /* 0x0000000000047919 */ /* 0x000ea20000002100 */
[----:B------:R-:W3:Y:S01]  /*0080*/  LDCU UR4, c[0x0][0x38c] ;  /* 0x00007180ff0477ac */ /* 0x000ee20008000800 */
[----:B-1----:R-:W-:Y:S02]  /*0090*/  USHF.L.U32 UR5, UR5, 0x6, URZ ;  /* 0x0000000605057899 */ /* 0x002fe400080006ff */
[----:B---3--:R-:W-:Y:S01]  /*00a0*/  USHF.L.U32 UR4, UR4, 0x6, URZ ;  /* 0x0000000604047899 */ /* 0x008fe200080006ff */
[C---:B0-----:R-:W-:Y:S01]  /*00b0*/  IADD3 R3, PT, PT, -R9.reuse, 0x1, RZ ;  /* 0x0000000109037810 */ /* 0x041fe20007ffe1ff */
[----:B------:R-:W-:Y:S02]  /*00c0*/  IMAD R10, R9, UR6, RZ ;  /* 0x00000006090a7c24 */ /* 0x000fe4000f8e02ff */
[----:B--2---:R-:W-:-:S02]  /*00d0*/  IMAD.SHL.U32 R4, R4, 0x2, RZ ;  /* 0x0000000204047824 */ /* 0x004fc400078e00ff */
[C---:B------:R-:W-:Y:S02]  /*00e0*/  IMAD R10, R3.reuse, R2, R10 ;  /* 0x00000002030a7224 */ /* 0x040fe400078e020a */
[----:B------:R-:W-:Y:S02]  /*00f0*/  IMAD R3, R3, UR6, RZ ;  /* 0x0000000603037c24 */ /* 0x000fe4000f8e02ff */
[----:B------:R-:W-:-:S04]  /*0100*/  IMAD R0, R10, 0x40, R4 ;  /* 0x000000400a007824 */ /* 0x000fc800078e0204 */
[C---:B------:R-:W-:Y:S01]  /*0110*/  VIADD R15, R0.reuse, 0x2 ;  /* 0x00000002000f7836 */ /* 0x040fe20000000000 */
[----:B------:R-:W-:-:S04]  /*0120*/  ISETP.GE.AND P0, PT, R0, UR5, PT ;  /* 0x0000000500007c0c */ /* 0x000fc8000bf06270 */
[----:B------:R-:W-:-:S13]  /*0130*/  ISETP.LT.OR P0, PT, R15, UR4, P0 ;  /* 0x000000040f007c0c */ /* 0x000fda0008701670 */
[----:B------:R-:W-:Y:S05]  /*0140*/  @P0 EXIT ;  /* 0x000000000000094d */ /* 0x000fea0003800000 */
[----:B------:R-:W0:Y:S01]  /*0150*/  S2R R11, SR_TID.Y ;  /* 0x00000000000b7919 */ /* 0x000e220000002200 */
[----:B------:R-:W1:Y:S01]  /*0160*/  LDC.64 R28, c[0x0][0x380] ;  /* 0x0000e000ff1c7b82 */ /* 0x000e620000000a00 */
[----:B------:R-:W2:Y:S01]  /*0170*/  LDCU.64 UR4, c[0x0][0x398] ;  /* 0x00007300ff0477ac */ /* 0x000ea20008000a00 */
[----:B------:R-:W-:Y:S01]  /*0180*/  IMAD R3, R9, R2, R3 ;  /* 0x0000000209037224 */ /* 0x000fe200078e0203 */
[----:B------:R-:W-:Y:S01]  /*0190*/  SHF.R.S32.HI R12, RZ, 0x1f, R0 ;  /* 0x0000001fff0c7819 */ /* 0x000fe20000011400 */
[----:B------:R-:W3:Y:S02]  /*01a0*/  LDCU.64 UR8, c[0x0][0x358] ;  /* 0x00006b00ff0877ac */ /* 0x000ee40008000a00 */
[----:B------:R-:W-:Y:S02]  /*01b0*/  IMAD.SHL.U32 R7, R3, 0x40, RZ ;  /* 0x0000004003077824 */ /* 0x000fe400078e00ff */
[----:B------:R-:W4:Y:S01]  /*01c0*/  LDC R8, c[0x0][0x394] ;  /* 0x0000e500ff087b82 */ /* 0x000f220000000800 */
[----:B--2---:R-:W-:-:S04]  /*01d0*/  IMAD R17, R12, UR4, RZ ;  /* 0x000000040c117c24 */ /* 0x004fc8000f8e02ff */
[C---:B------:R-:W-:Y:S02]  /*01e0*/  IMAD R17, R0.reuse, UR5, R17 ;  /* 0x0000000500117c24 */ /* 0x040fe4000f8e0211 */
[----:B-1----:R-:W-:-:S04]  /*01f0*/  IMAD.WIDE.U32 R12, R0, UR4, R28 ;  /* 0x00000004000c7c25 */ /* 0x002fc8000f8e001c */
[----:B------:R-:W-:Y:S02]  /*0200*/  IMAD.IADD R13, R13, 0x1, R17 ;  /* 0x000000010d0d7824 */ /* 0x000fe400078e0211 */
[----:B0-----:R-:W-:-:S04]  /*0210*/  IMAD.SHL.U32 R6, R11, 0x2, RZ ;  /* 0x000000020b067824 */ /* 0x001fc800078e00ff */
[----:B------:R-:W-:-:S04]  /*0220*/  IMAD.IADD R5, R7, 0x1, R6 ;  /* 0x0000000107057824 */ /* 0x000fc800078e0206 */
[----:B------:R-:W-:Y:S01]  /*0230*/  IMAD.WIDE R16, R5, 0x4, R12 ;  /* 0x0000000405107825 */ /* 0x000fe200078e020c */
[----:B------:R-:W-:-:S04]  /*0240*/  VIMNMX R3, PT, PT, R0, R5, !PT ;  /* 0x0000000500037248 */ /* 0x000fc80007fe0100 */
[----:B----4-:R-:W-:-:S13]  /*0250*/  ISETP.GE.AND P0, PT, R3, R8, PT ;  /* 0x000000080300720c */ /* 0x010fda0003f06270 */
[----:B---3--:R-:W2:Y:S01]  /*0260*/  @!P0 LDG.E R14, desc[UR8][R16.64] ;  /* 0x00000008100e8981 */ /* 0x008ea2000c1e1900 */
[----:B------:R-:W-:-:S05]  /*0270*/  VIADD R19, R5, 0x1 ;  /* 0x0000000105137836 */ /* 0x000fca0000000000 */
[----:B------:R-:W-:-:S04]  /*0280*/  VIMNMX R3, PT, PT, R0, R19, !PT ;  /* 0x0000001300037248 */ /* 0x000fc80007fe0100 */
[----:B------:R-:W-:-:S13]  /*0290*/  ISETP.GE.AND P6, PT, R3, R8, PT ;  /* 0x000000080300720c */ /* 0x000fda0003fc6270 */
[----:B------:R0:W3:Y:S01]  /*02a0*/  @!P6 LDG.E R12, desc[UR8][R16.64+0x4] ;  /* 0x00000408100ce981 */ /* 0x0000e2000c1e1900 */
[----:B------:R-:W-:Y:S01]  /*02b0*/  IADD3 R18, PT, PT, R0, 0x1, RZ ;  /* 0x0000000100127810 */ /* 0x000fe20007ffe0ff */
[----:B------:R-:W-:Y:S01]  /*02c0*/  IMAD.SHL.U32 R3, R2, 0x40, RZ ;  /* 0x0000004002037824 */ /* 0x000fe200078e00ff */
[----:B------:R-:W-:Y:S01]  /*02d0*/  MOV R2, 0x400 ;  /* 0x0000040000027802 */ /* 0x000fe20000000f00 */
[----:B------:R-:W1:Y:S01]  /*02e0*/  S2R R25, SR_CgaCtaId ;  /* 0x0000000000197919 */ /* 0x000e620000008800 */
[----:B------:R-:W-:Y:S01]  /*02f0*/  SHF.R.S32.HI R20, RZ, 0x1f, R18 ;  /* 0x0000001fff147819 */ /* 0x000fe20000011412 */
[--C-:B------:R-:W-:Y:S01]  /*0300*/  IMAD.IADD R23, R4, 0x1, R3.reuse ;  /* 0x0000000104177824 */ /* 0x100fe200078e0203 */
[----:B------:R-:W-:Y:S01]  /*0310*/  VIMNMX R15, PT, PT, R15, R8, PT ;  /* 0x000000080f0f7248 */ /* 0x000fe20003fe0100 */
[----:B------:R-:W-:Y:S01]  /*0320*/  IMAD.IADD R24, R6, 0x1, R3 ;  /* 0x0000000106187824 */ /* 0x000fe200078e0203 */
[----:B------:R-:W-:Y:S01]  /*0330*/  P2R R13, PR, RZ, 0x40 ;  /* 0x00000040ff0d7803 */ /* 0x000fe20000000000 */
[----:B------:R-:W-:Y:S01]  /*0340*/  IMAD R27, R20, UR4, RZ ;  /* 0x00000004141b7c24 */ /* 0x000fe2000f8e02ff */
[----:B0-----:R-:W-:Y:S01]  /*0350*/  SHF.R.S32.HI R16, RZ, 0x1f, R5 ;  /* 0x0000001fff107819 */ /* 0x001fe20000011405 */
[----:B------:R-:W-:-:S04]  /*0360*/  IMAD.WIDE.U32 R20, R18, UR4, R28 ;  /* 0x0000000412147c25 */ /* 0x000fc8000f8e001c */
[----:B------:R-:W-:Y:S01]  /*0370*/  IMAD R17, R18, UR5, R27 ;  /* 0x0000000512117c24 */ /* 0x000fe2000f8e021b */
[----:B------:R-:W-:Y:S01]  /*0380*/  VIMNMX R27, PT, PT, R19, R18, !PT ;  /* 0x00000012131b7248 */ /* 0x000fe20007fe0100 */
[----:B------:R-:W-:Y:S01]  /*0390*/  IMAD.IADD R0, R15, 0x1, -R0 ;  /* 0x000000010f007824 */ /* 0x000fe200078e0a00 */
[----:B------:R-:W-:Y:S01]  /*03a0*/  VIMNMX R19, PT, PT, R23, R24, !PT ;  /* 0x0000001817137248 */ /* 0x000fe20007fe0100 */
[----:B------:R-:W-:Y:S01]  /*03b0*/  IMAD.IADD R17, R21, 0x1, R17 ;  /* 0x0000000115117824 */ /* 0x000fe200078e0211 */
[-C--:B------:R-:W-:Y:S02]  /*03c0*/  ISETP.GE.AND P4, PT, R27, R8.reuse, PT ;  /* 0x000000081b00720c */ /* 0x080fe40003f86270 */
[----:B------:R-:W-:Y:S02]  /*03d0*/  ISETP.GE.AND P3, PT, R19, R8, PT ;  /* 0x000000081300720c */ /* 0x000fe40003f66270 */
[----:B------:R-:W-:Y:S02]  /*03e0*/  LEA R20, P1, R5, R20, 0x2 ;  /* 0x0000001405147211 */ /* 0x000fe400078210ff */
[----:B------:R-:W-:-:S02]  /*03f0*/  SHF.R.S32.HI R19, RZ, 0x1f, R23 ;  /* 0x0000001fff137819 */ /* 0x000fc40000011417 */
[----:B------:R-:W-:-:S03]  /*0400*/  LEA.HI.X R21, R5, R17, R16, 0x2, P1 ;  /* 0x0000001105157211 */ /* 0x000fc600008f1410 */
[----:B------:R-:W-:Y:S01]  /*0410*/  IMAD R22, R19, UR4, RZ ;  /* 0x0000000413167c24 */ /* 0x000fe2000f8e02ff */
[----:B-1----:R-:W-:Y:S02]  /*0420*/  LEA R2, R25, R2, 0x18 ;  /* 0x0000000219027211 */ /* 0x002fe400078ec0ff */
[----:B------:R-:W-:-:S03]  /*0430*/  VIMNMX R25, PT, PT, R5, R18, !PT ;  /* 0x0000001205197248 */ /* 0x000fc60007fe0100 */
[----:B------:R-:W-:Y:S01]  /*0440*/  IMAD R18, R4, 0x100, R2 ;  /* 0x0000010004127824 */ /* 0x000fe200078e0202 */
[----:B------:R-:W-:-:S03]  /*0450*/  ISETP.GE.AND P5, PT, R25, R8, PT ;  /* 0x000000081900720c */ /* 0x000fc60003fa6270 */
[----:B------:R-:W-:Y:S02]  /*0460*/  IMAD R17, R11, 0x8, R18 ;  /* 0x000000080b117824 */ /* 0x000fe400078e0212 */
[----:B------:R-:W-:-:S08]  /*0470*/  IMAD R25, R23, UR5, R22 ;  /* 0x0000000517197c24 */ /* 0x000fd0000f8e0216 */
[----:B------:R-:W4:Y:S01]  /*0480*/  @!P5 LDG.E R18, desc[UR8][R20.64] ;  /* 0x000000081412d981 */ /* 0x000f22000c1e1900 */
[----:B------:R-:W-:-:S03]  /*0490*/  P2R R19, PR, RZ, 0x20 ;  /* 0x00000020ff137803 */ /* 0x000fc60000000000 */
[----:B------:R0:W5:Y:S02]  /*04a0*/  @!P4 LDG.E R20, desc[UR8][R20.64+0x4] ;  /* 0x000004081414c981 */ /* 0x000164000c1e1900 */
[----:B0-----:R-:W-:Y:S02]  /*04b0*/  SHF.R.S32.HI R21, RZ, 0x1f, R3 ;  /* 0x0000001fff157819 */ /* 0x001fe40000011403 */
[----:B--2---:R0:W-:Y:S01]  /*04c0*/  @!P0 STS [R17], R14 ;  /* 0x0000000e11008388 */ /* 0x0041e20000000800 */
[----:B------:R-:W-:Y:S01]  /*04d0*/  @!P3 IADD3 R22, P0, PT, R6, R3, RZ ;  /* 0x000000030616b210 */ /* 0x000fe20007f1e0ff */
[----:B0-----:R-:W-:-:S05]  /*04e0*/  IMAD.WIDE.U32 R14, R23, UR4, R28 ;  /* 0x00000004170e7c25 */ /* 0x001fca000f8e001c */
[----:B------:R-:W-:Y:S01]  /*04f0*/  IADD3 R15, PT, PT, R15, R25, RZ ;  /* 0x000000190f0f7210 */ /* 0x000fe20007ffe0ff */
[----:B------:R-:W-:Y:S01]  /*0500*/  @!P3 IMAD.X R25, RZ, RZ, R21, P0 ;  /* 0x000000ffff19b224 */ /* 0x000fe200000e0615 */
[----:B------:R-:W-:-:S04]  /*0510*/  @!P3 LEA R26, P0, R22, R14, 0x2 ;  /* 0x0000000e161ab211 */ /* 0x000fc800078010ff */
[----:B------:R-:W-:-:S05]  /*0520*/  @!P3 LEA.HI.X R27, R22, R15, R25, 0x2, P0 ;  /* 0x0000000f161bb211 */ /* 0x000fca00000f1419 */
[----:B------:R0:W2:Y:S02]  /*0530*/  @!P3 LDG.E R22, desc[UR8][R26.64] ;  /* 0x000000081a16b981 */ /* 0x0000a4000c1e1900 */
[----:B0-----:R-:W-:-:S05]  /*0540*/  VIADD R26, R24, 0x1 ;  /* 0x00000001181a7836 */ /* 0x001fca0000000000 */
[C---:B------:R-:W-:Y:S01]  /*0550*/  VIMNMX R25, PT, PT, R23.reuse, R26, !PT ;  /* 0x0000001a17197248 */ /* 0x040fe20007fe0100 */
[----:B------:R-:W-:-:S03]  /*0560*/  VIADD R23, R23, 0x1 ;  /* 0x0000000117177836 */ /* 0x000fc60000000000 */
[-C--:B------:R-:W-:Y:S01]  /*0570*/  ISETP.GE.AND P2, PT, R25, R8.reuse, PT ;  /* 0x000000081900720c */ /* 0x080fe20003f46270 */
[----:B------:R-:W-:Y:S01]  /*0580*/  IMAD.WIDE.U32 R28, R23, UR4, R28 ;  /* 0x00000004171c7c25 */ /* 0x000fe2000f8e001c */
[-C--:B------:R-:W-:Y:S02]  /*0590*/  VIMNMX R25, PT, PT, R24, R23.reuse, !PT ;  /* 0x0000001718197248 */ /* 0x080fe40007fe0100 */
[----:B------:R-:W-:Y:S02]  /*05a0*/  VIMNMX R27, PT, PT, R26, R23, !PT ;  /* 0x000000171a1b7248 */ /* 0x000fe40007fe0100 */
[----:B------:R-:W-:-:S07]  /*05b0*/  ISETP.GE.AND P1, PT, R25, R8, PT ;  /* 0x000000081900720c */ /* 0x000fce0003f26270 */
[--C-:B------:R-:W-:Y:S02]  /*05c0*/  @!P2 SHF.R.S32.HI R25, RZ, 0x1f, R7.reuse ;  /* 0x0000001fff19a819 */ /* 0x100fe40000011407 */
[----:B------:R-:W-:-:S04]  /*05d0*/  @!P2 IADD3 R24, P6, P0, R3, R5, -R7 ;  /* 0x000000050318a210 */ /* 0x000fc800078de807 */
[----:B------:R-:W-:Y:S02]  /*05e0*/  @!P2 IADD3.X R25, PT, PT, R21, R16, ~R25, P6, P0 ;  /* 0x000000101519a210 */ /* 0x000fe400037e0c19 */
[----:B------:R-:W-:-:S13]  /*05f0*/  ISETP.GE.AND P0, PT, R27, R8, PT ;  /* 0x000000081b00720c */ /* 0x000fda0003f06270 */
[--C-:B------:R-:W-:Y:S02]  /*0600*/  @!P0 SHF.R.S32.HI R26, RZ, 0x1f, R7.reuse ;  /* 0x0000001fff1a8819 */ /* 0x100fe40000011407 */
[----:B------:R-:W-:-:S04]  /*0610*/  @!P0 IADD3 R27, P6, P5, R3, R5, -R7 ;  /* 0x00000005031b8210 */ /* 0x000fc80007dde807 */
[----:B------:R-:W-:Y:S02]  /*0620*/  @!P0 IADD3.X R26, PT, PT, R21, R16, ~R26, P6, P5 ;  /* 0x00000010151a8210 */ /* 0x000fe400037eac1a */
[----:B------:R-:W-:Y:S02]  /*0630*/  ISETP.NE.AND P6, PT, R13, RZ, PT ;  /* 0x000000ff0d00720c */ /* 0x000fe40003fc5270 */
[----:B------:R-:W-:Y:S02]  /*0640*/  SHF.R.S32.HI R13, RZ, 0x1f, R23 ;  /* 0x0000001fff0d7819 */ /* 0x000fe40000011417 */
[----:B------:R-:W-:-:S03]  /*0650*/  ISETP.NE.AND P5, PT, R19, RZ, PT ;  /* 0x000000ff1300720c */ /* 0x000fc60003fa5270 */
[----:B------:R-:W-:-:S04]  /*0660*/  IMAD R16, R13, UR4, RZ ;  /* 0x000000040d107c24 */ /* 0x000fc8000f8e02ff */
[----:B------:R-:W-:Y:S02]  /*0670*/  IMAD R13, R23, UR5, R16 ;  /* 0x00000005170d7c24 */ /* 0x000fe4000f8e0210 */
[----:B---3--:R0:W-:Y:S01]  /*0680*/  @!P6 STS [R17+0x4], R12 ;  /* 0x0000040c1100e388 */ /* 0x0081e20000000800 */
[----:B------:R-:W-:Y:S01]  /*0690*/  @!P2 LEA R14, P6, R24, R14, 0x2 ;  /* 0x0000000e180ea211 */ /* 0x000fe200078c10ff */
[----:B------:R-:W-:-:S03]  /*06a0*/  IMAD.IADD R16, R29, 0x1, R13 ;  /* 0x000000011d107824 */ /* 0x000fc600078e020d */
[----:B------:R-:W-:Y:S02]  /*06b0*/  @!P2 LEA.HI.X R15, R24, R15, R25, 0x2, P6 ;  /* 0x0000000f180fa211 */ /* 0x000fe400030f1419 */
[----:B------:R-:W-:-:S03]  /*06c0*/  @!P1 IADD3 R19, P6, PT, R6, R3, RZ ;  /* 0x0000000306139210 */ /* 0x000fc60007fde0ff */
[----:B------:R1:W3:Y:S02]  /*06d0*/  @!P2 LDG.E R14, desc[UR8][R14.64+0x4] ;  /* 0x000004080e0ea981 */ /* 0x0002e4000c1e1900 */
[----:B------:R-:W-:Y:S01]  /*06e0*/  @!P1 IMAD.X R21, RZ, RZ, R21, P6 ;  /* 0x000000ffff159224 */ /* 0x000fe200030e0615 */
[----:B0-----:R-:W-:-:S04]  /*06f0*/  @!P1 LEA R12, P6, R19, R28, 0x2 ;  /* 0x0000001c130c9211 */ /* 0x001fc800078c10ff */
[----:B------:R-:W-:Y:S02]  /*0700*/  @!P1 LEA.HI.X R13, R19, R16, R21, 0x2, P6 ;  /* 0x00000010130d9211 */ /* 0x000fe400030f1415 */
[----:B------:R-:W-:-:S04]  /*0710*/  @!P0 LEA R28, P6, R27, R28, 0x2 ;  /* 0x0000001c1b1c8211 */ /* 0x000fc800078c10ff */
[----:B------:R-:W-:Y:S02]  /*0720*/  @!P0 LEA.HI.X R29, R27, R16, R26, 0x2, P6 ;  /* 0x000000101b1d8211 */ /* 0x000fe400030f141a */
[----:B------:R-:W3:Y:S04]  /*0730*/  @!P1 LDG.E R16, desc[UR8][R12.64] ;  /* 0x000000080c109981 */ /* 0x000ee8000c1e1900 */
[----:B------:R-:W3:Y:S04]  /*0740*/  @!P0 LDG.E R28, desc[UR8][R28.64+0x4] ;  /* 0x000004081c1c8981 */ /* 0x000ee8000c1e1900 */
[----:B----4-:R0:W-:Y:S04]  /*0750*/  @!P5 STS [R17+0x100], R18 ;  /* 0x000100121100d388 */ /* 0x0101e80000000800 */
[----:B-----5:R4:W-:Y:S01]  /*0760*/  @!P4 STS [R17+0x104], R20 ;  /* 0x000104141100c388 */ /* 0x0209e20000000800 */
[----:B------:R-:W-:-:S02]  /*0770*/  VIADD R19, R3, 0x40 ;  /* 0x0000004003137836 */ /* 0x000fc40000000000 */
[----:B-1----:R-:W-:Y:S01]  /*0780*/  IMAD.IADD R15, R8, 0x1, -R3 ;  /* 0x00000001080f7824 */ /* 0x002fe200078e0a03 */
[----:B0-----:R-:W-:Y:S01]  /*0790*/  VIADDMNMX R18, R5, 0x2, R8, PT ;  /* 0x0000000205127846 */ /* 0x001fe20003800108 */
[----:B--2---:R4:W-:Y:S04]  /*07a0*/  @!P3 STS [R17+0x4000], R22 ;  /* 0x004000161100b388 */ /* 0x0049e80000000800 */
[----:B---3--:R4:W-:Y:S04]  /*07b0*/  @!P2 STS [R17+0x4004], R14 ;  /* 0x0040040e1100a388 */ /* 0x0089e80000000800 */
[----:B------:R4:W-:Y:S04]  /*07c0*/  @!P1 STS [R17+0x4100], R16 ;  /* 0x0041001011009388 */ /* 0x0009e80000000800 */
[----:B------:R4:W-:Y:S01]  /*07d0*/  @!P0 STS [R17+0x4104], R28 ;  /* 0x0041041c11008388 */ /* 0x0009e20000000800 */
[----:B------:R-:W-:Y:S01]  /*07e0*/  BAR.SYNC.DEFER_BLOCKING 0x0 ;  /* 0x0000000000007b1d */ /* 0x000fe20000010000 */
[----:B------:R-:W-:-:S02]  /*07f0*/  ISETP.GE.AND P1, PT, R0, 0x1, PT ;  /* 0x000000010000780c */ /* 0x000fc40003f26270 */
[----:B------:R-:W-:-:S04]  /*0800*/  ISETP.GE.AND P0, PT, R19, R8, PT ;  /* 0x000000081300720c */ /* 0x000fc80003f06270 */
[----:B------:R-:W-:-:S07]  /*0810*/  SEL R12, R15, 0x40, P0 ;  /* 0x000000400f0c7807 */ /* 0x000fce0000000000 */
[----:B----4-:R-:W-:Y:S05]  /*0820*/  @!P1 EXIT ;  /* 0x000000000000994d */ /* 0x010fea0003800000 */
[----:B------:R-:W-:Y:S02]  /*0830*/  ISETP.GE.AND P0, PT, R12, 0x1, PT ;  /* 0x000000010c00780c */ /* 0x000fe40003f06270 */
[----:B------:R-:W-:Y:S01]  /*0840*/  IADD3 R13, PT, PT, -R5, R18, RZ ;  /* 0x00000012050d7210 */ /* 0x000fe20007ffe1ff */
[----:B------:R-:W-:Y:S01]  /*0850*/  IMAD.IADD R5, R4, 0x1, R0 ;  /* 0x0000000104057824 */ /* 0x000fe200078e0200 */
[----:B------:R-:W-:-:S03]  /*0860*/  SHF.R.S32.HI R21, RZ, 0x1f, R7 ;  /* 0x0000001fff157819 */ /* 0x000fc60000011407 */
[----:B------:R-:W-:-:S06]  /*0870*/  IMAD.IADD R0, R6, 0x1, R13 ;  /* 0x0000000106007824 */ /* 0x000fcc00078e020d */
[----:B------:R-:W-:Y:S05]  /*0880*/  @!P0 BRA `(.L_x_10) ;  /* 0x0000000800b48947 */ /* 0x000fea0003800000 */
[----:B------:R-:W-:Y:S01]  /*0890*/  VIMNMX R0, PT, PT, R19, R8, PT ;  /* 0x0000000813007248 */ /* 0x000fe20003fe0100 */
[----:B------:R-:W-:Y:S01]  /*08a0*/  IMAD R15, R9, 0x4000, R2 ;  /* 0x00004000090f7824 */ /* 0x000fe200078e0202 */
[----:B------:R-:W-:Y:S02]  /*08b0*/  LOP3.LUT R11, R12, 0x7ffffff8, RZ, 0xc0, !PT ;  /* 0x7ffffff80c0b7812 */ /* 0x000fe400078ec0ff */
[C---:B------:R-:W-:Y:S01]  /*08c0*/  LOP3.LUT R8, R0.reuse, 0x7, RZ, 0xc0, !PT ;  /* 0x0000000700087812 */ /* 0x040fe200078ec0ff */
[----:B------:R-:W-:Y:S01]  /*08d0*/  IMAD.IADD R16, R3, 0x1, -R0 ;  /* 0x0000000103107824 */ /* 0x000fe200078e0a00 */
[----:B------:R-:W-:Y:S01]  /*08e0*/  LOP3.LUT R25, R0, 0x3, RZ, 0xc0, !PT ;  /* 0x0000000300197812 */ /* 0x000fe200078ec0ff */
[----:B------:R-:W-:Y:S02]  /*08f0*/  VIADD R15, R15, 0x400 ;  /* 0x000004000f0f7836 */ /* 0x000fe40000000000 */
[----:B------:R-:W-:Y:S02]  /*0900*/  VIADD R8, R8, 0xffffffff ;  /* 0xffffffff08087836 */ /* 0x000fe40000000000 */
[----:B------:R-:W-:-:S03]  /*0910*/  IMAD.MOV R14, RZ, RZ, -R11 ;  /* 0x000000ffff0e7224 */ /* 0x000fc600078e0a0b */
[----:B------:R-:W-:-:S13]  /*0920*/  ISETP.GE.U32.AND P0, PT, R8, 0x3, PT ;  /* 0x000000030800780c */ /* 0x000fda0003f06070 */
.L_x_19:
[----:B------:R-:W-:Y:S01]  /*0930*/  ISETP.GT.AND P1, PT, R13, RZ, PT ;  /* 0x000000ff0d00720c */ /* 0x000fe20003f24270 */
[----:B------:R-:W-:-:S12]  /*0940*/  BSSY.RECONVERGENT B0, `(.L_x_11) ;  /* 0x000009d000007945 */ /* 0x000fd80003800200 */
[----:B0-----:R-:W-:Y:S05]  /*0950*/  @!P1 BRA `(.L_x_12) ;  /* 0x00000008006c9947 */ /* 0x001fea0003800000 */
[----:B------:R-:W0:Y:S01]  /*0960*/  S2UR UR6, SR_CgaCtaId ;  /* 0x00000000000679c3 */ /* 0x000e220000008800 */
[----:B------:R-:W1:Y:S01]  /*0970*/  LDCU.64 UR10, c[0x0][0x398] ;  /* 0x00007300ff0a77ac */ /* 0x000e620008000a00 */
[----:B------:R-:W-:Y:S01]  /*0980*/  LEA R9, R10, R4, 0x6 ;  /* 0x000000040a097211 */ /* 0x000fe200078e30ff */
[----:B------:R-:W-:Y:S01]  /*0990*/  IMAD.MOV.U32 R18, RZ, RZ, R6 ;  /* 0x000000ffff127224 */ /* 0x000fe200078e0006 */
[----:B------:R-:W-:Y:S02]  /*09a0*/  UMOV UR5, 0x400 ;  /* 0x0000040000057882 */ /* 0x000fe40000000000 */
[----:B------:R-:W-:Y:S02]  /*09b0*/  SHF.R.S32.HI R8, RZ, 0x1f, R9 ;  /* 0x0000001fff087819 */ /* 0x000fe40000011409 */
[----:B------:R-:W2:Y:S08]  /*09c0*/  S2UR UR4, SR_CTAID.X ;  /* 0x00000000000479c3 */ /* 0x000eb00000002500 */
[----:B------:R-:W3:Y:S01]  /*09d0*/  LDC.64 R2, c[0x0][0x380] ;  /* 0x0000e000ff027b82 */ /* 0x000ee20000000a00 */
[----:B-1----:R-:W-:Y:S01]  /*09e0*/  IMAD R8, R8, UR10, RZ ;  /* 0x0000000a08087c24 */ /* 0x002fe2000f8e02ff */
[----:B0-----:R-:W-:-:S04]  /*09f0*/  ULEA UR5, UR6, UR5, 0x18 ;  /* 0x0000000506057291 */ /* 0x001fc8000f8ec0ff */
[----:B--2---:R-:W-:-:S06]  /*0a00*/  UIMAD UR4, UR4, -0x4000, UR5 ;  /* 0xffffc000040478a4 */ /* 0x004fcc000f8e0205 */
[----:B------:R-:W-:Y:S01]  /*0a10*/  LEA R19, R4, UR4, 0x8 ;  /* 0x0000000404137c11 */ /* 0x000fe2000f8e40ff */
[----:B---3--:R-:W-:-:S04]  /*0a20*/  IMAD.WIDE.U32 R2, R9, UR10, R2 ;  /* 0x0000000a09027c25 */ /* 0x008fc8000f8e0002 */
[----:B------:R-:W-:-:S04]  /*0a30*/  IMAD R9, R9, UR11, R8 ;  /* 0x0000000b09097c24 */ /* 0x000fc8000f8e0208 */
[----:B------:R-:W-:-:S07]  /*0a40*/  IMAD.IADD R20, R3, 0x1, R9 ;  /* 0x0000000103147824 */ /* 0x000fce00078e0209 */
.L_x_18:
[----:B0-----:R-:W0:Y:S01]  /*0a50*/  S2R R8, SR_CgaCtaId ;  /* 0x0000000000087919 */ /* 0x001e220000008800 */
[----:B------:R-:W-:Y:S01]  /*0a60*/  MOV R9, 0x400 ;  /* 0x0000040000097802 */ /* 0x000fe20000000f00 */
[----:B------:R-:W-:Y:S01]  /*0a70*/  IMAD.MOV.U32 R22, RZ, RZ, RZ ;  /* 0x000000ffff167224 */ /* 0x000fe200078e00ff */
[----:B------:R-:W-:Y:S02]  /*0a80*/  ISETP.GT.U32.AND P1, PT, R16, -0x8, PT ;  /* 0xfffffff81000780c */ /* 0x000fe40003f24070 */
[----:B0-----:R-:W-:-:S05]  /*0a90*/  LEA R9, R8, R9, 0x18 ;  /* 0x0000000908097211 */ /* 0x001fca00078ec0ff */
[----:B------:R-:W-:-:S04]  /*0aa0*/  IMAD R17, R4, 0x100, R9 ;  /* 0x0000010004117824 */ /* 0x000fc800078e0209 */
[----:B------:R-:W-:-:S05]  /*0ab0*/  IMAD R8, R18, 0x4, R17 ;  /* 0x0000000412087824 */ /* 0x000fca00078e0211 */
[----:B------:R0:W1:Y:S01]  /*0ac0*/  LDS R17, [R8] ;  /* 0x0000000008117984 */ /* 0x0000620000000800 */
[----:B------:R-:W-:Y:S05]  /*0ad0*/  @P1 BRA `(.L_x_13) ;  /* 0x0000000000f01947 */ /* 0x000fea0003800000 */
[----:B------:R-:W2:Y:S02]  /*0ae0*/  S2R R22, SR_CTAID.X ;  /* 0x0000000000167919 */ /* 0x000ea40000002500 */
[----:B--2---:R-:W-:Y:S02]  /*0af0*/  IMAD R23, R22, -0x4000, R9 ;  /* 0xffffc00016177824 */ /* 0x004fe400078e0209 */
[----:B------:R-:W-:Y:S02]  /*0b00*/  IMAD.MOV.U32 R22, RZ, RZ, R14 ;  /* 0x000000ffff167224 */ /* 0x000fe400078e000e */
[----:B------:R-:W-:Y:S02]  /*0b10*/  IMAD R24, R4, 0x100, R23 ;  /* 0x0000010004187824 */ /* 0x000fe400078e0217 */
[----:B------:R-:W-:-:S03]  /*0b20*/  IMAD R23, R18, 0x4, R15 ;  /* 0x0000000412177824 */ /* 0x000fc600078e020f */
[----:B------:R-:W-:-:S07]  /*0b30*/  IADD3 R24, PT, PT, R24, 0x401c, RZ ;  /* 0x0000401c18187810 */ /* 0x000fce0007ffe0ff */
.L_x_14:
[----:B------:R-:W-:Y:S01]  /*0b40*/  LDS R26, [R24+-0x1c] ;  /* 0xffffe400181a7984 */ /* 0x000fe20000000800 */
[----:B------:R-:W-:-:S03]  /*0b50*/  VIADD R22, R22, 0x8 ;  /* 0x0000000816167836 */ /* 0x000fc60000000000 */
[----:B--2---:R-:W2:Y:S02]  /*0b60*/  LDS R27, [R23+-0x400] ;  /* 0xfffc0000171b7984 */ /* 0x004ea40000000800 */
[----:B------:R-:W-:Y:S01]  /*0b70*/  ISETP.NE.AND P2, PT, R22, RZ, PT ;  /* 0x000000ff1600720c */ /* 0x000fe20003f45270 */
[----:B--2---:R-:W-:-:S05]  /*0b80*/  IMAD.IADD R28, R26, 0x1, R27 ;  /* 0x000000011a1c7824 */ /* 0x004fca00078e021b */
[----:B-1----:R-:W-:-:S13]  /*0b90*/  ISETP.GE.AND P1, PT, R28, R17, PT ;  /* 0x000000111c00720c */ /* 0x002fda0003f26270 */
[----:B------:R-:W-:Y:S01]  /*0ba0*/  @!P1 STS [R8], R28 ;  /* 0x0000001c08009388 */ /* 0x000fe20000000800 */
[----:B------:R-:W-:-:S03]  /*0bb0*/  @!P1 IMAD.MOV.U32 R17, RZ, RZ, R28 ;  /* 0x000000ffff119224 */ /* 0x000fc600078e001c */
[----:B------:R-:W-:Y:S04]  /*0bc0*/  LDS R26, [R24+-0x18] ;  /* 0xffffe800181a7984 */ /* 0x000fe80000000800 */
[----:B------:R-:W1:Y:S02]  /*0bd0*/  LDS R27, [R23+-0x300] ;  /* 0xfffd0000171b7984 */ /* 0x000e640000000800 */
[----:B-1----:R-:W-:-:S05]  /*0be0*/  IMAD.IADD R29, R26, 0x1, R27 ;  /* 0x000000011a1d7824 */ /* 0x002fca00078e021b */
[----:B------:R-:W-:-:S13]  /*0bf0*/  ISETP.GE.AND P1, PT, R29, R17, PT ;  /* 0x000000111d00720c */ /* 0x000fda0003f26270 */
        /* <DEDUP_REMOVED lines=10> */
[----:B-1----:R-:W-:-:S04]  /*0ca0*/  IADD3 R28, PT, PT, R26, R27, RZ ;  /* 0x0000001b1a1c7210 */ /* 0x002fc80007ffe0ff */
[----:B------:R-:W-:-:S13]  /*0cb0*/  ISETP.GE.AND P1, PT, R28, R17, PT ;  /* 0x000000111c00720c */ /* 0x000fda0003f26270 */
[----:B------:R-:W-:Y:S01]  /*0cc0*/  @!P1 STS [R8], R28 ;  /* 0x0000001c08009388 */ /* 0x000fe20000000800 */
[----:B------:R-:W-:-:S03]  /*0cd0*/  @!P1 IMAD.MOV.U32 R17, RZ, RZ, R28 ;  /* 0x000000ffff119224 */ /* 0x000fc600078e001c */
[----:B------:R-:W-:Y:S04]  /*0ce0*/  LDS R26, [R24+-0xc] ;  /* 0xfffff400181a7984 */ /* 0x000fe80000000800 */
[----:B------:R-:W1:Y:S02]  /*0cf0*/  LDS R27, [R23] ;  /* 0x00000000171b7984 */ /* 0x000e640000000800 */
[----:B-1----:R-:W-:-:S05]  /*0d00*/  IMAD.IADD R29, R26, 0x1, R27 ;  /* 0x000000011a1d7824 */ /* 0x002fca00078e021b */
[----:B------:R-:W-:-:S13]  /*0d10*/  ISETP.GE.AND P1, PT, R29, R17, PT ;  /* 0x000000111d00720c */ /* 0x000fda0003f26270 */
[----:B------:R-:W-:Y:S01]  /*0d20*/  @!P1 STS [R8], R29 ;  /* 0x0000001d08009388 */ /* 0x000fe20000000800 */
[----:B------:R-:W-:-:S03]  /*0d30*/  @!P1 IMAD.MOV.U32 R17, RZ, RZ, R29 ;  /* 0x000000ffff119224 */ /* 0x000fc600078e001d */
[----:B------:R-:W-:Y:S04]  /*0d40*/  LDS R26, [R24+-0x8] ;  /* 0xfffff800181a7984 */ /* 0x000fe80000000800 */
[----:B------:R-:W1:Y:S02]  /*0d50*/  LDS R27, [R23+0x100] ;  /* 0x00010000171b7984 */ /* 0x000e640000000800 */
        /* <DEDUP_REMOVED lines=10> */
[----:B------:R1:W-:Y:S04]  /*0e00*/  LDS R26, [R24] ;  /* 0x00000000181a7984 */ /* 0x0003e80000000800 */
[----:B------:R2:W3:Y:S01]  /*0e10*/  LDS R27, [R23+0x300] ;  /* 0x00030000171b7984 */ /* 0x0004e20000000800 */
[----:B-1----:R-:W-:Y:S02]  /*0e20*/  VIADD R24, R24, 0x20 ;  /* 0x0000002018187836 */ /* 0x002fe40000000000 */
[----:B--2---:R-:W-:Y:S01]  /*0e30*/  VIADD R23, R23, 0x800 ;  /* 0x0000080017177836 */ /* 0x004fe20000000000 */
[----:B---3--:R-:W-:-:S04]  /*0e40*/  IADD3 R27, PT, PT, R26, R27, RZ ;  /* 0x0000001b1a1b7210 */ /* 0x008fc80007ffe0ff */
[----:B------:R-:W-:-:S13]  /*0e50*/  ISETP.GE.AND P1, PT, R27, R17, PT ;  /* 0x000000111b00720c */ /* 0x000fda0003f26270 */
[----:B------:R2:W-:Y:S01]  /*0e60*/  @!P1 STS [R8], R27 ;  /* 0x0000001b08009388 */ /* 0x0005e20000000800 */
[----:B------:R-:W-:Y:S01]  /*0e70*/  @!P1 IMAD.MOV.U32 R17, RZ, RZ, R27 ;  /* 0x000000ffff119224 */ /* 0x000fe200078e001b */
[----:B------:R-:W-:Y:S06]  /*0e80*/  @P2 BRA `(.L_x_14) ;  /* 0xfffffffc002c2947 */ /* 0x000fec000383ffff */
[----:B------:R-:W-:-:S07]  /*0e90*/  IMAD.MOV.U32 R22, RZ, RZ, R11 ;  /* 0x000000ffff167224 */ /* 0x000fce00078e000b */
.L_x_13:
[----:B------:R-:W-:-:S13]  /*0ea0*/  LOP3.LUT P1, RZ, R12, 0x7, RZ, 0xc0, !PT ;  /* 0x000000070cff7812 */ /* 0x000fda000782c0ff */
[----:B------:R-:W-:Y:S05]  /*0eb0*/  @!P1 BRA `(.L_x_15) ;  /* 0x0000000000f09947 */ /* 0x000fea0003800000 */
[----:B------:R-:W3:Y:S01]  /*0ec0*/  S2R R24, SR_CTAID.X ;  /* 0x0000000000187919 */ /* 0x000ee20000002500 */
[----:B------:R-:W-:Y:S01]  /*0ed0*/  ISETP.NE.AND P2, PT, R25, RZ, PT ;  /* 0x000000ff1900720c */ /* 0x000fe20003f45270 */
[----:B---3--:R-:W-:-:S04]  /*0ee0*/  IMAD R9, R24, 0x4000, R9 ;  /* 0x0000400018097824 */ /* 0x008fc800078e0209 */
[----:B------:R-:W-:Y:S01]  /*0ef0*/  IMAD R9, R18, 0x4, R9 ;  /* 0x0000000412097824 */ /* 0x000fe200078e0209 */
[----:B------:R-:W-:Y:S07]  /*0f00*/  @!P0 BRA `(.L_x_16) ;  /* 0x00000000006c8947 */ /* 0x000fee0003800000 */
[C---:B------:R-:W-:Y:S01]  /*0f10*/  LEA R24, R22.reuse, R19, 0x2 ;  /* 0x0000001316187211 */ /* 0x040fe200078e10ff */
[C---:B------:R-:W-:Y:S02]  /*0f20*/  IMAD R23, R22.reuse, 0x100, R9 ;  /* 0x0000010016177824 */ /* 0x040fe400078e0209 */
[----:B------:R-:W-:Y:S02]  /*0f30*/  VIADD R22, R22, 0x4 ;  /* 0x0000000416167836 */ /* 0x000fe40000000000 */
[----:B------:R-:W-:Y:S04]  /*0f40*/  LDS R26, [R24+0x4000] ;  /* 0x00400000181a7984 */ /* 0x000fe80000000800 */
[----:B--2---:R-:W2:Y:S02]  /*0f50*/  LDS R27, [R23] ;  /* 0x00000000171b7984 */ /* 0x004ea40000000800 */
[----:B--2---:R-:W-:-:S05]  /*0f60*/  IMAD.IADD R28, R26, 0x1, R27 ;  /* 0x000000011a1c7824 */ /* 0x004fca00078e021b */
[----:B-1----:R-:W-:-:S13]  /*0f70*/  ISETP.GE.AND P1, PT, R28, R17, PT ;  /* 0x000000111c00720c */ /* 0x002fda0003f26270 */
[----:B------:R-:W-:Y:S01]  /*0f80*/  @!P1 STS [R8], R28 ;  /* 0x0000001c08009388 */ /* 0x000fe20000000800 */
[----:B------:R-:W-:-:S03]  /*0f90*/  @!P1 IMAD.MOV.U32 R17, RZ, RZ, R28 ;  /* 0x000000ffff119224 */ /* 0x000fc600078e001c */
[----:B------:R-:W-:Y:S04]  /*0fa0*/  LDS R26, [R24+0x4004] ;  /* 0x00400400181a7984 */ /* 0x000fe80000000800 */
[----:B------:R-:W1:Y:S02]  /*0fb0*/  LDS R27, [R23+0x100] ;  /* 0x00010000171b7984 */ /* 0x000e640000000800 */
[----:B-1----:R-:W-:-:S05]  /*0fc0*/  IMAD.IADD R29, R26, 0x1, R27 ;  /* 0x000000011a1d7824 */ /* 0x002fca00078e021b */
[----:B------:R-:W-:-:S13]  /*0fd0*/  ISETP.GE.AND P1, PT, R29, R17, PT ;  /* 0x000000111d00720c */ /* 0x000fda0003f26270 */
        /* <DEDUP_REMOVED lines=10> */
[----:B-1----:R-:W-:-:S04]  /*1080*/  IADD3 R26, PT, PT, R26, R27, RZ ;  /* 0x0000001b1a1a7210 */ /* 0x002fc80007ffe0ff */
[----:B------:R-:W-:-:S13]  /*1090*/  ISETP.GE.AND P1, PT, R26, R17, PT ;  /* 0x000000111a00720c */ /* 0x000fda0003f26270 */
[----:B------:R3:W-:Y:S01]  /*10a0*/  @!P1 STS [R8], R26 ;  /* 0x0000001a08009388 */ /* 0x0007e20000000800 */
[----:B------:R-:W-:-:S07]  /*10b0*/  @!P1 IMAD.MOV.U32 R17, RZ, RZ, R26 ;  /* 0x000000ffff119224 */ /* 0x000fce00078e001a */
.L_x_16:
[----:B------:R-:W-:Y:S05]  /*10c0*/  @!P2 BRA `(.L_x_15) ;  /* 0x00000000006ca947 */ /* 0x000fea0003800000 */
[----:B------:R-:W-:Y:S02]  /*10d0*/  ISETP.NE.AND P1, PT, R25, 0x1, PT ;  /* 0x000000011900780c */ /* 0x000fe40003f25270 */
[----:B------:R-:W-:-:S11]  /*10e0*/  LOP3.LUT P2, RZ, R0, 0x1, RZ, 0xc0, !PT ;  /* 0x0000000100ff7812 */ /* 0x000fd6000784c0ff */
[----:B------:R-:W-:Y:S05]  /*10f0*/  @!P1 BRA `(.L_x_17) ;  /* 0x00000000003c9947 */ /* 0x000fea0003800000 */
[C---:B--2---:R-:W-:Y:S02]  /*1100*/  IMAD R27, R22.reuse, 0x4, R19 ;  /* 0x00000004161b7824 */ /* 0x044fe400078e0213 */
[C---:B------:R-:W-:Y:S01]  /*1110*/  IMAD R28, R22.reuse, 0x100, R9 ;  /* 0x00000100161c7824 */ /* 0x040fe200078e0209 */
[----:B------:R-:W-:Y:S02]  /*1120*/  IADD3 R22, PT, PT, R22, 0x2, RZ ;  /* 0x0000000216167810 */ /* 0x000fe40007ffe0ff */
[----:B------:R-:W-:Y:S04]  /*1130*/  LDS R23, [R27+0x4000] ;  /* 0x004000001b177984 */ /* 0x000fe80000000800 */
[----:B------:R-:W3:Y:S02]  /*1140*/  LDS R24, [R28] ;  /* 0x000000001c187984 */ /* 0x000ee40000000800 */
[----:B---3--:R-:W-:-:S05]  /*1150*/  IMAD.IADD R26, R23, 0x1, R24 ;  /* 0x00000001171a7824 */ /* 0x008fca00078e0218 */
[----:B-1----:R-:W-:-:S13]  /*1160*/  ISETP.GE.AND P1, PT, R26, R17, PT ;  /* 0x000000111a00720c */ /* 0x002fda0003f26270 */
[----:B------:R-:W-:Y:S01]  /*1170*/  @!P1 STS [R8], R26 ;  /* 0x0000001a08009388 */ /* 0x000fe20000000800 */
[----:B------:R-:W-:-:S03]  /*1180*/  @!P1 IMAD.MOV.U32 R17, RZ, RZ, R26 ;  /* 0x000000ffff119224 */ /* 0x000fc600078e001a */
[----:B------:R-:W-:Y:S04]  /*1190*/  LDS R23, [R27+0x4004] ;  /* 0x004004001b177984 */ /* 0x000fe80000000800 */
[----:B------:R-:W1:Y:S02]  /*11a0*/  LDS R24, [R28+0x100] ;  /* 0x000100001c187984 */ /* 0x000e640000000800 */
[----:B-1----:R-:W-:-:S05]  /*11b0*/  IMAD.IADD R23, R23, 0x1, R24 ;  /* 0x0000000117177824 */ /* 0x002fca00078e0218 */
[----:B------:R-:W-:-:S13]  /*11c0*/  ISETP.GE.AND P1, PT, R23, R17, PT ;  /* 0x000000111700720c */ /* 0x000fda0003f26270 */
[----:B------:R4:W-:Y:S01]  /*11d0*/  @!P1 STS [R8], R23 ;  /* 0x0000001708009388 */ /* 0x0009e20000000800 */
[----:B------:R-:W-:-:S07]  /*11e0*/  @!P1 IMAD.MOV.U32 R17, RZ, RZ, R23 ;  /* 0x000000ffff119224 */ /* 0x000fce00078e0017 */
.L_x_17:
[----:B------:R-:W-:Y:S05]  /*11f0*/  @!P2 BRA `(.L_x_15) ;  /* 0x000000000020a947 */ /* 0x000fea0003800000 */
[C---:B----4-:R-:W-:Y:S02]  /*1200*/  IMAD R23, R22.reuse, 0x4, R19 ;  /* 0x0000000416177824 */ /* 0x050fe400078e0213 */
[----:B------:R-:W-:-:S04]  /*1210*/  IMAD R9, R22, 0x100, R9 ;  /* 0x0000010016097824 */ /* 0x000fc800078e0209 */
[----:B------:R-:W-:Y:S04]  /*1220*/  LDS R23, [R23+0x4000] ;  /* 0x0040000017177984 */ /* 0x000fe80000000800 */
[----:B------:R-:W4:Y:S02]  /*1230*/  LDS R22, [R9] ;  /* 0x0000000009167984 */ /* 0x000f240000000800 */
[----:B----4-:R-:W-:-:S05]  /*1240*/  IMAD.IADD R22, R23, 0x1, R22 ;  /* 0x0000000117167824 */ /* 0x010fca00078e0216 */
[----:B-1----:R-:W-:-:S13]  /*1250*/  ISETP.GE.AND P1, PT, R22, R17, PT ;  /* 0x000000111600720c */ /* 0x002fda0003f26270 */
[----:B------:R1:W-:Y:S01]  /*1260*/  @!P1 STS [R8], R22 ;  /* 0x0000001608009388 */ /* 0x0003e20000000800 */
[----:B------:R-:W-:-:S07]  /*1270*/  @!P1 IMAD.MOV.U32 R17, RZ, RZ, R22 ;  /* 0x000000ffff119224 */ /* 0x000fce00078e0016 */
.L_x_15:
[----:B------:R-:W-:Y:S01]  /*1280*/  IADD3 R9, P1, PT, R7, R18, RZ ;  /* 0x0000001207097210 */ /* 0x000fe20007f3e0ff */
[----:B----4-:R-:W-:Y:S01]  /*1290*/  IMAD.IADD R23, R6, 0x1, R13 ;  /* 0x0000000106177824 */ /* 0x010fe200078e020d */
[----:B------:R-:W-:-:S03]  /*12a0*/  IADD3 R18, PT, PT, R18, 0x1, RZ ;  /* 0x0000000112127810 */ /* 0x000fc60007ffe0ff */
[----:B-1----:R-:W-:Y:S01]  /*12b0*/  IMAD.X R22, RZ, RZ, R21, P1 ;  /* 0x000000ffff167224 */ /* 0x002fe200008e0615 */
[----:B0-23--:R-:W-:-:S04]  /*12c0*/  LEA R8, P1, R9, R2, 0x2 ;  /* 0x0000000209087211 */ /* 0x00dfc800078210ff */
[----:B------:R-:W-:Y:S02]  /*12d0*/  LEA.HI.X R9, R9, R20, R22, 0x2, P1 ;  /* 0x0000001409097211 */ /* 0x000fe400008f1416 */
[----:B------:R-:W-:-:S03]  /*12e0*/  ISETP.GE.AND P1, PT, R18, R23, PT ;  /* 0x000000171200720c */ /* 0x000fc60003f26270 */
[----:B------:R0:W-:Y:S10]  /*12f0*/  STG.E desc[UR8][R8.64], R17 ;  /* 0x0000001108007986 */ /* 0x0001f4000c101908 */
[----:B------:R-:W-:Y:S05]  /*1300*/  @!P1 BRA `(.L_x_18) ;  /* 0xfffffff400d09947 */ /* 0x000fea000383ffff */
.L_x_12:
[----:B------:R-:W-:Y:S05]  /*1310*/  BSYNC.RECONVERGENT B0 ;  /* 0x0000000000007941 */ /* 0x000fea0003800200 */
.L_x_11:
[----:B------:R-:W-:-:S05]  /*1320*/  VIADD R4, R4, 0x1 ;  /* 0x0000000104047836 */ /* 0x000fca0000000000 */
[----:B------:R-:W-:-:S13]  /*1330*/  ISETP.GE.AND P1, PT, R4, R5, PT ;  /* 0x000000050400720c */ /* 0x000fda0003f26270 */
[----:B------:R-:W-:Y:S05]  /*1340*/  @!P1 BRA `(.L_x_19) ;  /* 0xfffffff400789947 */ /* 0x000fea000383ffff */
[----:B------:R-:W-:Y:S05]  /*1350*/  EXIT ;  /* 0x000000000000794d */ /* 0x000fea0003800000 */
.L_x_10:
[C---:B------:R-:W-:Y:S01]  /*1360*/  VIADD R19, R6.reuse, 0x1 ;  /* 0x0000000106137836 */ /* 0x040fe20000000000 */
[----:B------:R-:W-:Y:S01]  /*1370*/  IADD3 R3, P1, PT, R7, R6, RZ ;  /* 0x0000000607037210 */ /* 0x000fe20007f3e0ff */
[C---:B------:R-:W-:Y:S02]  /*1380*/  VIADD R18, R6.reuse, 0x2 ;  /* 0x0000000206127836 */ /* 0x040fe40000000000 */
[----:B------:R-:W-:Y:S01]  /*1390*/  VIADD R24, R6, 0x3 ;  /* 0x0000000306187836 */ /* 0x000fe20000000000 */
[----:B------:R-:W-:Y:S01]  /*13a0*/  VIMNMX R9, PT, PT, R0, R19, !PT ;  /* 0x0000001300097248 */ /* 0x000fe20007fe0100 */
[----:B------:R-:W-:-:S04]  /*13b0*/  IMAD.X R12, RZ, RZ, R21, P1 ;  /* 0x000000ffff0c7224 */ /* 0x000fc800008e0615 */
[----:B------:R-:W-:Y:S01]  /*13c0*/  IMAD.IADD R8, R6, 0x1, -R9 ;  /* 0x0000000106087824 */ /* 0x000fe200078e0a09 */
[----:B------:R-:W-:Y:S01]  /*13d0*/  SHF.L.U64.HI R12, R3, 0x2, R12 ;  /* 0x00000002030c7819 */ /* 0x000fe2000001020c */
[----:B------:R-:W-:-:S03]  /*13e0*/  IMAD.IADD R20, R9, 0x1, -R6 ;  /* 0x0000000109147824 */ /* 0x000fc600078e0a06 */
[----:B------:R-:W-:Y:S02]  /*13f0*/  ISETP.GT.U32.AND P0, PT, R8, -0x4, PT ;  /* 0xfffffffc0800780c */ /* 0x000fe40003f04070 */
[----:B------:R-:W-:-:S11]  /*1400*/  LOP3.LUT R20, R20, 0x3, RZ, 0xc0, !PT ;  /* 0x0000000314147812 */ /* 0x000fd600078ec0ff */
.L_x_25:
[----:B------:R-:W-:Y:S01]  /*1410*/  ISETP.GE.AND P1, PT, R13, 0x1, PT ;  /* 0x000000010d00780c */ /* 0x000fe20003f26270 */
[----:B------:R-:W-:-:S12]  /*1420*/  BSSY.RECONVERGENT B0, `(.L_x_20) ;  /* 0x000002f000007945 */ /* 0x000fd80003800200 */
[----:B01--4-:R-:W-:Y:S05]  /*1430*/  @!P1 BRA `(.L_x_21) ;  /* 0x0000000000b49947 */ /* 0x013fea0003800000 */
[----:B------:R-:W0:Y:S01]  /*1440*/  LDC.64 R8, c[0x0][0x380] ;  /* 0x0000e000ff087b82 */ /* 0x000e220000000a00 */
[----:B------:R-:W1:Y:S01]  /*1450*/  LDCU.64 UR4, c[0x0][0x398] ;  /* 0x00007300ff0477ac */ /* 0x000e620008000a00 */
[----:B------:R-:W-:Y:S01]  /*1460*/  LEA R15, R10, R4, 0x6 ;  /* 0x000000040a0f7211 */ /* 0x000fe200078e30ff */
[----:B------:R-:W-:Y:S01]  /*1470*/  BSSY.RECONVERGENT B1, `(.L_x_22) ;  /* 0x0000018000017945 */ /* 0x000fe20003800200 */
[----:B------:R-:W-:Y:S01]  /*1480*/  ISETP.NE.AND P1, PT, R20, RZ, PT ;  /* 0x000000ff1400720c */ /* 0x000fe20003f25270 */
[----:B------:R-:W-:Y:S01]  /*1490*/  IMAD R22, R4, 0x100, R2 ;  /* 0x0000010004167824 */ /* 0x000fe200078e0202 */
[----:B------:R-:W-:Y:S01]  /*14a0*/  SHF.R.S32.HI R14, RZ, 0x1f, R15 ;  /* 0x0000001fff0e7819 */ /* 0x000fe2000001140f */
[----:B------:R-:W-:-:S04]  /*14b0*/  IMAD.MOV.U32 R25, RZ, RZ, R6 ;  /* 0x000000ffff197224 */ /* 0x000fc800078e0006 */
[----:B-1----:R-:W-:-:S04]  /*14c0*/  IMAD R14, R14, UR4, RZ ;  /* 0x000000040e0e7c24 */ /* 0x002fc8000f8e02ff */
[C---:B------:R-:W-:Y:S02]  /*14d0*/  IMAD R23, R15.reuse, UR5, R14 ;  /* 0x000000050f177c24 */ /* 0x040fe4000f8e020e */
[----:B0-----:R-:W-:-:S04]  /*14e0*/  IMAD.WIDE.U32 R8, R15, UR4, R8 ;  /* 0x000000040f087c25 */ /* 0x001fc8000f8e0008 */
[----:B------:R-:W-:Y:S01]  /*14f0*/  IMAD.IADD R23, R9, 0x1, R23 ;  /* 0x0000000109177824 */ /* 0x000fe200078e0217 */
[----:B------:R-:W-:Y:S06]  /*1500*/  @!P1 BRA `(.L_x_23) ;  /* 0x0000000000389947 */ /* 0x000fec0003800000 */
[----:B------:R-:W-:Y:S01]  /*1510*/  IMAD R27, R11, 0x8, R22 ;  /* 0x000000080b1b7824 */ /* 0x000fe200078e0216 */
[----:B------:R-:W-:Y:S01]  /*1520*/  LEA R14, P1, R3, R8, 0x2 ;  /* 0x00000008030e7211 */ /* 0x000fe200078210ff */
[----:B------:R-:W-:-:S03]  /*1530*/  IMAD.MOV.U32 R25, RZ, RZ, R19 ;  /* 0x000000ffff197224 */ /* 0x000fc600078e0013 */
[----:B------:R-:W0:Y:S01]  /*1540*/  LDS.64 R16, [R27] ;  /* 0x000000001b107984 */ /* 0x000e220000000a00 */
[----:B------:R-:W-:Y:S01]  /*1550*/  IMAD.X R15, R23, 0x1, R12, P1 ;  /* 0x00000001170f7824 */ /* 0x000fe200008e060c */
[----:B------:R-:W-:-:S04]  /*1560*/  ISETP.NE.AND P1, PT, R20, 0x1, PT ;  /* 0x000000011400780c */ /* 0x000fc80003f25270 */
[----:B0-----:R0:W-:Y:S09]  /*1570*/  STG.E desc[UR8][R14.64], R16 ;  /* 0x000000100e007986 */ /* 0x0011f2000c101908 */
[----:B------:R-:W-:Y:S05]  /*1580*/  @!P1 BRA `(.L_x_23) ;  /* 0x0000000000189947 */ /* 0x000fea0003800000 */
[----:B------:R-:W-:Y:S01]  /*1590*/  ISETP.NE.AND P1, PT, R20, 0x2, PT ;  /* 0x000000021400780c */ /* 0x000fe20003f25270 */
[----:B------:R-:W-:Y:S01]  /*15a0*/  STG.E desc[UR8][R14.64+0x4], R17 ;  /* 0x000004110e007986 */ /* 0x000fe2000c101908 */
[----:B------:R-:W-:-:S11]  /*15b0*/  MOV R25, R18 ;  /* 0x0000001200197202 */ /* 0x000fd60000000f00 */
[----:B------:R-:W1:Y:S01]  /*15c0*/  @P1 LDS R27, [R27+0x8] ;  /* 0x000008001b1b1984 */ /* 0x000e620000000800 */
[----:B------:R-:W-:-:S03]  /*15d0*/  @P1 IMAD.MOV.U32 R25, RZ, RZ, R24 ;  /* 0x000000ffff191224 */ /* 0x000fc600078e0018 */
[----:B-1----:R1:W-:Y:S04]  /*15e0*/  @P1 STG.E desc[UR8][R14.64+0x8], R27 ;  /* 0x0000081b0e001986 */ /* 0x0023e8000c101908 */
.L_x_23:
[----:B------:R-:W-:Y:S05]  /*15f0*/  BSYNC.RECONVERGENT B1 ;  /* 0x0000000000017941 */ /* 0x000fea0003800200 */
.L_x_22:
[----:B------:R-:W-:Y:S05]  /*1600*/  @P0 BRA `(.L_x_21) ;  /* 0x0000000000400947 */ /* 0x000fea0003800000 */
.L_x_24:
[----:B01--4-:R-:W-:Y:S01]  /*1610*/  IADD3 R15, P1, PT, R7, R25, RZ ;  /* 0x00000019070f7210 */ /* 0x013fe20007f3e0ff */
[C---:B------:R-:W-:Y:S02]  /*1620*/  IMAD R16, R25.reuse, 0x4, R22 ;  /* 0x0000000419107824 */ /* 0x040fe400078e0216 */
[----:B------:R-:W-:Y:S02]  /*1630*/  VIADD R25, R25, 0x4 ;  /* 0x0000000419197836 */ /* 0x000fe40000000000 */
[----:B------:R-:W-:Y:S01]  /*1640*/  IMAD.X R26, RZ, RZ, R21, P1 ;  /* 0x000000ffff1a7224 */ /* 0x000fe200008e0615 */
[C---:B------:R-:W-:Y:S01]  /*1650*/  LEA R14, P1, R15.reuse, R8, 0x2 ;  /* 0x000000080f0e7211 */ /* 0x040fe200078210ff */
[----:B------:R-:W0:Y:S03]  /*1660*/  LDS R17, [R16] ;  /* 0x0000000010117984 */ /* 0x000e260000000800 */
[----:B------:R-:W-:Y:S01]  /*1670*/  LEA.HI.X R15, R15, R23, R26, 0x2, P1 ;  /* 0x000000170f0f7211 */ /* 0x000fe200008f141a */
[----:B------:R-:W1:Y:S01]  /*1680*/  LDS R27, [R16+0x4] ;  /* 0x00000400101b7984 */ /* 0x000e620000000800 */
[----:B------:R-:W-:-:S03]  /*1690*/  ISETP.GE.AND P1, PT, R25, R0, PT ;  /* 0x000000001900720c */ /* 0x000fc60003f26270 */
[----:B------:R-:W2:Y:S04]  /*16a0*/  LDS R29, [R16+0x8] ;  /* 0x00000800101d7984 */ /* 0x000ea80000000800 */
[----:B------:R-:W3:Y:S04]  /*16b0*/  LDS R26, [R16+0xc] ;  /* 0x00000c00101a7984 */ /* 0x000ee80000000800 */
[----:B0-----:R4:W-:Y:S04]  /*16c0*/  STG.E desc[UR8][R14.64], R17 ;  /* 0x000000110e007986 */ /* 0x0019e8000c101908 */
[----:B-1----:R4:W-:Y:S04]  /*16d0*/  STG.E desc[UR8][R14.64+0x4], R27 ;  /* 0x0000041b0e007986 */ /* 0x0029e8000c101908 */
[----:B--2---:R4:W-:Y:S04]  /*16e0*/  STG.E desc[UR8][R14.64+0x8], R29 ;  /* 0x0000081d0e007986 */ /* 0x0049e8000c101908 */
[----:B---3--:R4:W-:Y:S01]  /*16f0*/  STG.E desc[UR8][R14.64+0xc], R26 ;  /* 0x00000c1a0e007986 */ /* 0x0089e2000c101908 */
[----:B------:R-:W-:Y:S05]  /*1700*/  @!P1 BRA `(.L_x_24) ;  /* 0xfffffffc00c09947 */ /* 0x000fea000383ffff */
.L_x_21:
[----:B------:R-:W-:Y:S05]  /*1710*/  BSYNC.RECONVERGENT B0 ;  /* 0x0000000000007941 */ /* 0x000fea0003800200 */
.L_x_20:
[----:B------:R-:W-:-:S05]  /*1720*/  VIADD R4, R4, 0x1 ;  /* 0x0000000104047836 */ /* 0x000fca0000000000 */
[----:B------:R-:W-:-:S13]  /*1730*/  ISETP.GE.AND P1, PT, R4, R5, PT ;  /* 0x000000050400720c */ /* 0x000fda0003f26270 */
[----:B------:R-:W-:Y:S05]  /*1740*/  @!P1 BRA `(.L_x_25) ;  /* 0xfffffffc00309947 */ /* 0x000fea000383ffff */
[----:B------:R-:W-:Y:S05]  /*1750*/  EXIT ;  /* 0x000000000000794d */ /* 0x000fea0003800000 */
.L_x_26:
        /* <DEDUP_REMOVED lines=10> */
.L_x_52:


//--------------------- .text._Z6phase1Piiim      --------------------------
	.section	.text._Z6phase1Piiim,"ax",@progbits
	.align	128
        .global         _Z6phase1Piiim
        .type           _Z6phase1Piiim,@function
        .size           _Z6phase1Piiim,(.L_x_53 - _Z6phase1Piiim)
        .other          _Z6phase1Piiim,@"STO_CUDA_ENTRY STV_DEFAULT"
_Z6phase1Piiim:
.text._Z6phase1Piiim:
[----:B------:R-:W-:Y:S01]  /*0000*/  LDC R1, c[0x0][0x37c] ;  /* 0x0000df00ff017b82 */ /* 0x000fe20000000800 */
[----:B------:R-:W0:Y:S01]  /*0010*/  S2R R5, SR_TID.X ;  /* 0x0000000000057919 */ /* 0x000e220000002100 */
[----:B------:R-:W1:Y:S01]  /*0020*/  LDCU.64 UR6, c[0x0][0x388] ;  /* 0x00007100ff0677ac */ /* 0x000e620008000a00 */
[----:B------:R-:W-:Y:S01]  /*0030*/  BSSY.RECONVERGENT B0, `(.L_x_27) ;  /* 0x000004c000007945 */ /* 0x000fe20003800200 */
[----:B------:R-:W2:Y:S01]  /*0040*/  S2R R6, SR_TID.Y ;  /* 0x0000000000067919 */ /* 0x000ea20000002200 */
[----:B------:R-:W3:Y:S01]  /*0050*/  LDCU.64 UR12, c[0x0][0x358] ;  /* 0x00006b00ff0c77ac */ /* 0x000ee20008000a00 */
[----:B-1----:R-:W-:Y:S01]  /*0060*/  USHF.L.U32 UR6, UR6, 0x6, URZ ;  /* 0x0000000606067899 */ /* 0x002fe200080006ff */
[----:B------:R-:W-:-:S05]  /*0070*/  IMAD.U32 R12, RZ, RZ, UR7 ;  /* 0x00000007ff0c7e24 */ /* 0x000fca000f8e00ff */
[----:B0-----:R-:W-:-:S04]  /*0080*/  LEA R5, R5, UR6, 0x1 ;  /* 0x0000000605057c11 */ /* 0x001fc8000f8e08ff */
[C---:B------:R-:W-:Y:S02]  /*0090*/  ISETP.GE.AND P0, PT, R5.reuse, R12, PT ;  /* 0x0000000c0500720c */ /* 0x040fe40003f06270 */
[----:B--2---:R-:W-:Y:S02]  /*00a0*/  LEA R4, R6, UR6, 0x1 ;  /* 0x0000000606047c11 */ /* 0x004fe4000f8e08ff */
[----:B------:R-:W-:-:S03]  /*00b0*/  VIADDMNMX R2, R5, 0x2, R12, PT ;  /* 0x0000000205027846 */ /* 0x000fc6000380010c */
[----:B------:R-:W-:-:S05]  /*00c0*/  VIADD R3, R4, 0x2 ;  /* 0x0000000204037836 */ /* 0x000fca0000000000 */
[----:B------:R-:W-:Y:S01]  /*00d0*/  VIMNMX R0, PT, PT, R3, R12, PT ;  /* 0x0000000c03007248 */ /* 0x000fe20003fe0100 */
[----:B---3--:R-:W-:Y:S06]  /*00e0*/  @P0 BRA `(.L_x_28) ;  /* 0x0000000400000947 */ /* 0x008fec0003800000 */
[C---:B------:R-:W-:Y:S02]  /*00f0*/  VIADD R7, R4.reuse, 0x1 ;  /* 0x0000000104077836 */ /* 0x040fe40000000000 */
[----:B------:R-:W-:Y:S02]  /*0100*/  VIADD R18, R4, 0x3 ;  /* 0x0000000304127836 */ /* 0x000fe40000000000 */
[----:B------:R-:W-:Y:S01]  /*0110*/  IMAD.MOV.U32 R13, RZ, RZ, R5 ;  /* 0x000000ffff0d7224 */ /* 0x000fe200078e0005 */
[----:B------:R-:W-:-:S04]  /*0120*/  VIMNMX R9, PT, PT, R0, R7, !PT ;  /* 0x0000000700097248 */ /* 0x000fc80007fe0100 */
[C---:B------:R-:W-:Y:S01]  /*0130*/  LEA R8, R6.reuse, -R9, 0x1 ;  /* 0x8000000906087211 */ /* 0x040fe200078e08ff */
[----:B------:R-:W-:-:S04]  /*0140*/  IMAD R14, R6, -0x2, R9 ;  /* 0xfffffffe060e7824 */ /* 0x000fc800078e0209 */
[----:B------:R-:W-:Y:S01]  /*0150*/  VIADD R8, R8, UR6 ;  /* 0x0000000608087c36 */ /* 0x000fe20008000000 */
[----:B------:R-:W-:-:S04]  /*0160*/  LOP3.LUT R14, R14, 0x3, RZ, 0xc0, !PT ;  /* 0x000000030e0e7812 */ /* 0x000fc800078ec0ff */
[----:B------:R-:W-:-:S13]  /*0170*/  ISETP.GT.U32.AND P0, PT, R8, -0x4, PT ;  /* 0xfffffffc0800780c */ /* 0x000fda0003f04070 */
.L_x_34:
[----:B0-----:R-:W0:Y:S01]  /*0180*/  LDCU UR4, c[0x0][0x38c] ;  /* 0x00007180ff0477ac */ /* 0x001e220008000800 */
[----:B------:R-:W-:Y:S01]  /*0190*/  BSSY.RECONVERGENT B1, `(.L_x_29) ;  /* 0x0000032000017945 */ /* 0x000fe20003800200 */
[----:B0-----:R-:W-:-:S04]  /*01a0*/  MOV R12, UR4 ;  /* 0x00000004000c7c02 */ /* 0x001fc80008000f00 */
[----:B------:R-:W-:-:S13]  /*01b0*/  ISETP.GE.AND P1, PT, R4, R12, PT ;  /* 0x0000000c0400720c */ /* 0x000fda0003f26270 */
[----:B-12---:R-:W-:Y:S05]  /*01c0*/  @P1 BRA `(.L_x_30) ;  /* 0x0000000000b81947 */ /* 0x006fea0003800000 */
[----:B------:R-:W0:Y:S01]  /*01d0*/  S2UR UR5, SR_CgaCtaId ;  /* 0x00000000000579c3 */ /* 0x000e220000008800 */
[----:B------:R-:W1:Y:S01]  /*01e0*/  LDCU.64 UR8, c[0x0][0x390] ;  /* 0x00007200ff0877ac */ /* 0x000e620008000a00 */
[----:B------:R-:W-:Y:S01]  /*01f0*/  SHF.R.S32.HI R10, RZ, 0x1f, R13 ;  /* 0x0000001fff0a7819 */ /* 0x000fe2000001140d */
[----:B------:R-:W-:Y:S01]  /*0200*/  BSSY.RECONVERGENT B2, `(.L_x_31) ;  /* 0x000001b000027945 */ /* 0x000fe20003800200 */
[----:B------:R-:W-:Y:S01]  /*0210*/  ISETP.NE.AND P1, PT, R14, RZ, PT ;  /* 0x000000ff0e00720c */ /* 0x000fe20003f25270 */
[----:B------:R-:W-:Y:S01]  /*0220*/  UMOV UR4, 0x400 ;  /* 0x0000040000047882 */ /* 0x000fe20000000000 */
[----:B------:R-:W-:Y:S02]  /*0230*/  IMAD.MOV.U32 R15, RZ, RZ, R4 ;  /* 0x000000ffff0f7224 */ /* 0x000fe400078e0004 */
[----:B------:R-:W2:Y:S01]  /*0240*/  LDC.64 R8, c[0x0][0x380] ;  /* 0x0000e000ff087b82 */ /* 0x000ea20000000a00 */
[----:B-1----:R-:W-:-:S04]  /*0250*/  IMAD R10, R10, UR8, RZ ;  /* 0x000000080a0a7c24 */ /* 0x002fc8000f8e02ff */
[C---:B------:R-:W-:Y:S01]  /*0260*/  IMAD R11, R13.reuse, UR9, R10 ;  /* 0x000000090d0b7c24 */ /* 0x040fe2000f8e020a */
[----:B0-----:R-:W-:Y:S01]  /*0270*/  ULEA UR4, UR5, UR4, 0x18 ;  /* 0x0000000405047291 */ /* 0x001fe2000f8ec0ff */
[----:B------:R-:W-:-:S05]  /*0280*/  VIADD R10, R13, -UR6 ;  /* 0x800000060d0a7c36 */ /* 0x000fca0008000000 */
[----:B------:R-:W-:Y:S01]  /*0290*/  LEA R19, R10, UR4, 0x8 ;  /* 0x000000040a137c11 */ /* 0x000fe2000f8e40ff */
[----:B--2---:R-:W-:-:S04]  /*02a0*/  IMAD.WIDE.U32 R8, R13, UR8, R8 ;  /* 0x000000080d087c25 */ /* 0x004fc8000f8e0008 */
[----:B------:R-:W-:Y:S01]  /*02b0*/  IMAD.IADD R9, R9, 0x1, R11 ;  /* 0x0000000109097824 */ /* 0x000fe200078e020b */
[----:B------:R-:W-:Y:S06]  /*02c0*/  @!P1 BRA `(.L_x_32) ;  /* 0x0000000000389947 */ /* 0x000fec0003800000 */
[----:B------:R-:W-:-:S05]  /*02d0*/  IMAD.WIDE R10, R4, 0x4, R8 ;  /* 0x00000004040a7825 */ /* 0x000fca00078e0208 */
[----:B------:R-:W2:Y:S01]  /*02e0*/  LDG.E R16, desc[UR12][R10.64] ;  /* 0x0000000c0a107981 */ /* 0x000ea2000c1e1900 */
[----:B------:R-:W-:Y:S01]  /*02f0*/  LEA R21, R6, R19, 0x3 ;  /* 0x0000001306157211 */ /* 0x000fe200078e18ff */
[----:B------:R-:W-:Y:S01]  /*0300*/  IMAD.MOV.U32 R15, RZ, RZ, R7 ;  /* 0x000000ffff0f7224 */ /* 0x000fe200078e0007 */
[----:B------:R-:W-:-:S03]  /*0310*/  ISETP.NE.AND P1, PT, R14, 0x1, PT ;  /* 0x000000010e00780c */ /* 0x000fc60003f25270 */
[----:B--2---:R0:W-:Y:S10]  /*0320*/  STS [R21], R16 ;  /* 0x0000001015007388 */ /* 0x0041f40000000800 */
[----:B------:R-:W-:Y:S05]  /*0330*/  @!P1 BRA `(.L_x_32) ;  /* 0x00000000001c9947 */ /* 0x000fea0003800000 */
[----:B------:R-:W-:Y:S01]  /*0340*/  ISETP.NE.AND P1, PT, R14, 0x2, PT ;  /* 0x000000020e00780c */ /* 0x000fe20003f25270 */
[----:B0-----:R-:W2:-:S12]  /*0350*/  LDG.E R16, desc[UR12][R10.64+0x4] ;  /* 0x0000040c0a107981 */ /* 0x001e98000c1e1900 */
[----:B------:R-:W3:Y:S01]  /*0360*/  @P1 LDG.E R17, desc[UR12][R10.64+0x8] ;  /* 0x0000080c0a111981 */ /* 0x000ee2000c1e1900 */
[----:B------:R-:W-:Y:S02]  /*0370*/  IMAD.MOV.U32 R15, RZ, RZ, R3 ;  /* 0x000000ffff0f7224 */ /* 0x000fe400078e0003 */
[----:B------:R-:W-:Y:S01]  /*0380*/  @P1 IMAD.MOV.U32 R15, RZ, RZ, R18 ;  /* 0x000000ffff0f1224 */ /* 0x000fe200078e0012 */
[----:B--2---:R1:W-:Y:S04]  /*0390*/  STS [R21+0x4], R16 ;  /* 0x0000041015007388 */ /* 0x0043e80000000800 */
[----:B---3--:R1:W-:Y:S02]  /*03a0*/  @P1 STS [R21+0x8], R17 ;  /* 0x0000081115001388 */ /* 0x0083e40000000800 */
.L_x_32:
[----:B------:R-:W-:Y:S05]  /*03b0*/  BSYNC.RECONVERGENT B2 ;  /* 0x0000000000027941 */ /* 0x000fea0003800200 */
.L_x_31:
[----:B------:R-:W-:Y:S05]  /*03c0*/  @P0 BRA `(.L_x_30) ;  /* 0x0000000000380947 */ /* 0x000fea0003800000 */
.L_x_33:
[----:B------:R-:W-:-:S05]  /*03d0*/  IMAD.WIDE R10, R15, 0x4, R8 ;  /* 0x000000040f0a7825 */ /* 0x000fca00078e0208 */
[----:B012---:R-:W2:Y:S04]  /*03e0*/  LDG.E R16, desc[UR12][R10.64] ;  /* 0x0000000c0a107981 */ /* 0x007ea8000c1e1900 */
[----:B------:R-:W3:Y:S04]  /*03f0*/  LDG.E R20, desc[UR12][R10.64+0x4] ;  /* 0x0000040c0a147981 */ /* 0x000ee8000c1e1900 */
[----:B------:R-:W4:Y:S04]  /*0400*/  LDG.E R22, desc[UR12][R10.64+0x8] ;  /* 0x0000080c0a167981 */ /* 0x000f28000c1e1900 */
[----:B------:R-:W5:Y:S01]  /*0410*/  LDG.E R24, desc[UR12][R10.64+0xc] ;  /* 0x00000c0c0a187981 */ /* 0x000f62000c1e1900 */
[C---:B------:R-:W-:Y:S01]  /*0420*/  IADD3 R17, PT, PT, R15.reuse, -UR6, RZ ;  /* 0x800000060f117c10 */ /* 0x040fe2000fffe0ff */
[----:B------:R-:W-:-:S04]  /*0430*/  VIADD R15, R15, 0x4 ;  /* 0x000000040f0f7836 */ /* 0x000fc80000000000 */
[----:B------:R-:W-:Y:S01]  /*0440*/  IMAD R17, R17, 0x4, R19 ;  /* 0x0000000411117824 */ /* 0x000fe200078e0213 */
[----:B------:R-:W-:-:S04]  /*0450*/  ISETP.GE.AND P1, PT, R15, R0, PT ;  /* 0x000000000f00720c */ /* 0x000fc80003f26270 */
[----:B--2---:R2:W-:Y:S04]  /*0460*/  STS [R17], R16 ;  /* 0x0000001011007388 */ /* 0x0045e80000000800 */
[----:B---3--:R2:W-:Y:S04]  /*0470*/  STS [R17+0x4], R20 ;  /* 0x0000041411007388 */ /* 0x0085e80000000800 */
[----:B----4-:R2:W-:Y:S04]  /*0480*/  STS [R17+0x8], R22 ;  /* 0x0000081611007388 */ /* 0x0105e80000000800 */
[----:B-----5:R2:W-:Y:S01]  /*0490*/  STS [R17+0xc], R24 ;  /* 0x00000c1811007388 */ /* 0x0205e20000000800 */
[----:B------:R-:W-:Y:S05]  /*04a0*/  @!P1 BRA `(.L_x_33) ;  /* 0xfffffffc00c89947 */ /* 0x000fea000383ffff */
.L_x_30:
[----:B------:R-:W-:Y:S05]  /*04b0*/  BSYNC.RECONVERGENT B1 ;  /* 0x0000000000017941 */ /* 0x000fea0003800200 */
.L_x_29:
[----:B------:R-:W-:-:S05]  /*04c0*/  VIADD R13, R13, 0x1 ;  /* 0x000000010d0d7836 */ /* 0x000fca0000000000 */
[----:B------:R-:W-:-:S13]  /*04d0*/  ISETP.GE.AND P1, PT, R13, R2, PT ;  /* 0x000000020d00720c */ /* 0x000fda0003f26270 */
[----:B------:R-:W-:Y:S05]  /*04e0*/  @!P1 BRA `(.L_x_34) ;  /* 0xfffffffc00249947 */ /* 0x000fea000383ffff */
.L_x_28:
[----:B------:R-:W-:Y:S05]  /*04f0*/  BSYNC.RECONVERGENT B0 ;  /* 0x0000000000007941 */ /* 0x000fea0003800200 */
.L_x_27:
[----:B------:R-:W-:Y:S02]  /*0500*/  UIADD3 UR4, UPT, UPT, UR6, 0x40, URZ ;  /* 0x0000004006047890 */ /* 0x000fe4000fffe0ff */
[C---:B------:R-:W-:Y:S01]  /*0510*/  IADD3 R7, PT, PT, R12.reuse, -UR6, RZ ;  /* 0x800000060c077c10 */ /* 0x040fe2000fffe0ff */
[----:B------:R-:W-:Y:S03]  /*0520*/  BAR.SYNC.DEFER_BLOCKING 0x0 ;  /* 0x0000000000007b1d */ /* 0x000fe60000010000 */
[----:B------:R-:W-:-:S03]  /*0530*/  ISETP.LE.AND P0, PT, R12, UR4, PT ;  /* 0x000000040c007c0c */ /* 0x000fc6000bf03270 */
[----:B------:R-:W-:Y:S01]  /*0540*/  BSSY.RECONVERGENT B0, `(.L_x_35) ;  /* 0x000002b000007945 */ /* 0x000fe20003800200 */
[----:B------:R-:W-:-:S04]  /*0550*/  SEL R7, R7, 0x40, P0 ;  /* 0x0000004007077807 */ /* 0x000fc80000000000 */
[----:B------:R-:W-:-:S13]  /*0560*/  ISETP.GE.AND P0, PT, R7, 0x1, PT ;  /* 0x000000010700780c */ /* 0x000fda0003f06270 */
[----:B------:R-:W-:Y:S05]  /*0570*/  @!P0 BRA `(.L_x_36) ;  /* 0x00000000009c8947 */ /* 0x000fea0003800000 */
[----:B------:R-:W0:Y:S01]  /*0580*/  S2R R10, SR_CgaCtaId ;  /* 0x00000000000a7919 */ /* 0x000e220000008800 */
[----:B------:R-:W-:Y:S01]  /*0590*/  MOV R9, 0x400 ;  /* 0x0000040000097802 */ /* 0x000fe20000000f00 */
[----:B------:R-:W-:-:S03]  /*05a0*/  IMAD.MOV.U32 R8, RZ, RZ, RZ ;  /* 0x000000ffff087224 */ /* 0x000fc600078e00ff */
[----:B01----:R-:W-:-:S07]  /*05b0*/  LEA R21, R10, R9, 0x18 ;  /* 0x000000090a157211 */ /* 0x003fce00078ec0ff */
.L_x_43:
[----:B------:R-:W0:Y:S01]  /*05c0*/  LDCU UR4, c[0x0][0x38c] ;  /* 0x00007180ff0477ac */ /* 0x000e220008000800 */
[----:B------:R-:W-:Y:S01]  /*05d0*/  BSSY.RECONVERGENT B1, `(.L_x_37) ;  /* 0x000001d000017945 */ /* 0x000fe20003800200 */
[----:B0-----:R-:W-:-:S13]  /*05e0*/  ISETP.GE.AND P0, PT, R5, UR4, PT ;  /* 0x0000000405007c0c */ /* 0x001fda000bf06270 */
[----:B------:R-:W-:Y:S05]  /*05f0*/  @P0 BRA `(.L_x_38) ;  /* 0x0000000000680947 */ /* 0x000fea0003800000 */
[----:B------:R-:W-:Y:S02]  /*0600*/  IMAD R15, R8, 0x100, R21 ;  /* 0x00000100080f7824 */ /* 0x000fe400078e0215 */
[----:B------:R-:W-:-:S07]  /*0610*/  IMAD.MOV.U32 R9, RZ, RZ, R5 ;  /* 0x000000ffff097224 */ /* 0x000fce00078e0005 */
.L_x_42:
[----:B------:R-:W0:Y:S01]  /*0620*/  LDCU UR4, c[0x0][0x38c] ;  /* 0x00007180ff0477ac */ /* 0x000e220008000800 */
[----:B------:R-:W-:Y:S01]  /*0630*/  BSSY.RECONVERGENT B2, `(.L_x_39) ;  /* 0x0000013000027945 */ /* 0x000fe20003800200 */
[----:B0-----:R-:W-:-:S13]  /*0640*/  ISETP.GE.AND P0, PT, R4, UR4, PT ;  /* 0x0000000404007c0c */ /* 0x001fda000bf06270 */
[----:B------:R-:W-:Y:S05]  /*0650*/  @P0 BRA `(.L_x_40) ;  /* 0x0000000000400947 */ /* 0x000fea0003800000 */
[----:B------:R-:W-:Y:S01]  /*0660*/  IADD3 R10, PT, PT, R9, -UR6, RZ ;  /* 0x80000006090a7c10 */ /* 0x000fe2000fffe0ff */
[----:B------:R-:W-:-:S04]  /*0670*/  IMAD.MOV.U32 R11, RZ, RZ, R4 ;  /* 0x000000ffff0b7224 */ /* 0x000fc800078e0004 */
[----:B--2---:R-:W-:-:S05]  /*0680*/  IMAD R17, R10, 0x100, R21 ;  /* 0x000001000a117824 */ /* 0x004fca00078e0215 */
[----:B------:R-:W-:-:S07]  /*0690*/  LEA R14, R8, R17, 0x2 ;  /* 0x00000011080e7211 */ /* 0x000fce00078e10ff */
.L_x_41:
[C---:B------:R-:W-:Y:S01]  /*06a0*/  VIADD R12, R11.reuse, -UR6 ;  /* 0x800000060b0c7c36 */ /* 0x040fe20008000000 */
[----:B------:R-:W-:Y:S01]  /*06b0*/  LDS R10, [R14] ;  /* 0x000000000e0a7984 */ /* 0x000fe20000000800 */
[----:B------:R-:W-:Y:S02]  /*06c0*/  VIADD R11, R11, 0x1 ;  /* 0x000000010b0b7836 */ /* 0x000fe40000000000 */
[C---:B------:R-:W-:Y:S01]  /*06d0*/  IMAD R13, R12.reuse, 0x4, R15 ;  /* 0x000000040c0d7824 */ /* 0x040fe200078e020f */
[----:B------:R-:W-:-:S05]  /*06e0*/  LEA R16, R12, R17, 0x2 ;  /* 0x000000110c107211 */ /* 0x000fca00078e10ff */
[----:B------:R-:W0:Y:S04]  /*06f0*/  LDS R13, [R13] ;  /* 0x000000000d0d7984 */ /* 0x000e280000000800 */
[----:B------:R-:W1:Y:S01]  /*0700*/  LDS R12, [R16] ;  /* 0x00000000100c7984 */ /* 0x000e620000000800 */
[----:B0-----:R-:W-:-:S05]  /*0710*/  IMAD.IADD R19, R10, 0x1, R13 ;  /* 0x000000010a137824 */ /* 0x001fca00078e020d */
[----:B-1----:R-:W-:-:S13]  /*0720*/  ISETP.GE.AND P0, PT, R19, R12, PT ;  /* 0x0000000c1300720c */ /* 0x002fda0003f06270 */
[----:B------:R0:W-:Y:S01]  /*0730*/  @!P0 STS [R16], R19 ;  /* 0x0000001310008388 */ /* 0x0001e20000000800 */
[----:B------:R-:W-:-:S13]  /*0740*/  ISETP.GE.AND P0, PT, R11, R0, PT ;  /* 0x000000000b00720c */ /* 0x000fda0003f06270 */
[----:B0-----:R-:W-:Y:S05]  /*0750*/  @!P0 BRA `(.L_x_41) ;  /* 0xfffffffc00d08947 */ /* 0x001fea000383ffff */
.L_x_40:
[----:B------:R-:W-:Y:S05]  /*0760*/  BSYNC.RECONVERGENT B2 ;  /* 0x0000000000027941 */ /* 0x000fea0003800200 */
.L_x_39:
[----:B------:R-:W-:-:S04]  /*0770*/  IADD3 R9, PT, PT, R9, 0x1, RZ ;  /* 0x0000000109097810 */ /* 0x000fc80007ffe0ff */
[----:B------:R-:W-:-:S13]  /*0780*/  ISETP.GE.AND P0, PT, R9, R2, PT ;  /* 0x000000020900720c */ /* 0x000fda0003f06270 */
[----:B------:R-:W-:Y:S05]  /*0790*/  @!P0 BRA `(.L_x_42) ;  /* 0xfffffffc00a08947 */ /* 0x000fea000383ffff */
.L_x_38:
[----:B------:R-:W-:Y:S05]  /*07a0*/  BSYNC.RECONVERGENT B1 ;  /* 0x0000000000017941 */ /* 0x000fea0003800200 */
.L_x_37:
[----:B------:R-:W-:Y:S01]  /*07b0*/  VIADD R8, R8, 0x1 ;  /* 0x0000000108087836 */ /* 0x000fe20000000000 */
[----:B------:R-:W-:Y:S04]  /*07c0*/  BAR.SYNC.DEFER_BLOCKING 0x0 ;  /* 0x0000000000007b1d */ /* 0x000fe80000010000 */
[----:B------:R-:W-:-:S13]  /*07d0*/  ISETP.GE.AND P0, PT, R8, R7, PT ;  /* 0x000000070800720c */ /* 0x000fda0003f06270 */
[----:B------:R-:W-:Y:S05]  /*07e0*/  @!P0 BRA `(.L_x_43) ;  /* 0xfffffffc00748947 */ /* 0x000fea000383ffff */
.L_x_36:
[----:B------:R-:W-:Y:S05]  /*07f0*/  BSYNC.RECONVERGENT B0 ;  /* 0x0000000000007941 */ /* 0x000fea0003800200 */
.L_x_35:
[----:B------:R-:W3:Y:S02]  /*0800*/  LDCU UR4, c[0x0][0x38c] ;  /* 0x00007180ff0477ac */ /* 0x000ee40008000800 */
[----:B---3--:R-:W-:-:S13]  /*0810*/  ISETP.GE.AND P0, PT, R5, UR4, PT ;  /* 0x0000000405007c0c */ /* 0x008fda000bf06270 */
[----:B------:R-:W-:Y:S05]  /*0820*/  @P0 EXIT ;  /* 0x000000000000094d */ /* 0x000fea0003800000 */
[----:B------:R-:W3:Y:S01]  /*0830*/  S2UR UR8, SR_CgaCtaId ;  /* 0x00000000000879c3 */ /* 0x000ee20000008800 */
[----:B------:R-:W4:Y:S01]  /*0840*/  LDCU UR10, c[0x0][0x388] ;  /* 0x00007100ff0a77ac */ /* 0x000f220008000800 */
[C---:B------:R-:W-:Y:S02]  /*0850*/  VIADD R7, R4.reuse, 0x1 ;  /* 0x0000000104077836 */ /* 0x040fe40000000000 */
[----:B------:R-:W-:Y:S01]  /*0860*/  VIADD R14, R4, 0x3 ;  /* 0x00000003040e7836 */ /* 0x000fe20000000000 */
[----:B------:R-:W5:Y:S02]  /*0870*/  LDCU.64 UR4, c[0x0][0x380] ;  /* 0x00007000ff0477ac */ /* 0x000f640008000a00 */
[----:B------:R-:W-:Y:S01]  /*0880*/  VIMNMX R9, PT, PT, R0, R7, !PT ;  /* 0x0000000700097248 */ /* 0x000fe20007fe0100 */
[----:B------:R-:W-:-:S03]  /*0890*/  UMOV UR7, 0x400 ;  /* 0x0000040000077882 */ /* 0x000fc60000000000 */
[C---:B------:R-:W-:Y:S01]  /*08a0*/  LEA R8, R6.reuse, -R9, 0x1 ;  /* 0x8000000906087211 */ /* 0x040fe200078e08ff */
[----:B------:R-:W-:-:S04]  /*08b0*/  IMAD R10, R6, -0x2, R9 ;  /* 0xfffffffe060a7824 */ /* 0x000fc800078e0209 */
[----:B------:R-:W-:Y:S01]  /*08c0*/  VIADD R8, R8, UR6 ;  /* 0x0000000608087c36 */ /* 0x000fe20008000000 */
[----:B------:R-:W-:-:S04]  /*08d0*/  LOP3.LUT R10, R10, 0x3, RZ, 0xc0, !PT ;  /* 0x000000030a0a7812 */ /* 0x000fc800078ec0ff */
[----:B------:R-:W-:Y:S01]  /*08e0*/  ISETP.GT.U32.AND P0, PT, R8, -0x4, PT ;  /* 0xfffffffc0800780c */ /* 0x000fe20003f04070 */
[----:B---3--:R-:W-:Y:S02]  /*08f0*/  ULEA UR9, UR8, UR7, 0x18 ;  /* 0x0000000708097291 */ /* 0x008fe4000f8ec0ff */
[----:B----4-:R-:W-:Y:S02]  /*0900*/  UIADD3 UR7, UPT, UPT, -UR10, URZ, URZ ;  /* 0x000000ff0a077290 */ /* 0x010fe4000fffe1ff */
[----:B-----5:R-:W-:Y:S02]  /*0910*/  UIADD3 UR8, UP0, UPT, UR4, 0x8, URZ ;  /* 0x0000000804087890 */ /* 0x020fe4000ff1e0ff */
[----:B------:R-:W-:Y:S02]  /*0920*/  UIMAD UR4, UR7, 0x4100, UR9 ;  /* 0x00004100070478a4 */ /* 0x000fe4000f8e0209 */
[----:B------:R-:W-:Y:S02]  /*0930*/  UIADD3.X UR5, UPT, UPT, URZ, UR5, URZ, UP0, !UPT ;  /* 0x00000005ff057290 */ /* 0x000fe400087fe4ff */
[----:B------:R-:W-:-:S12]  /*0940*/  UIADD3 UR7, UPT, UPT, UR4, 0x8, URZ ;  /* 0x0000000804077890 */ /* 0x000fd8000fffe0ff */
.L_x_49:
[----:B---3--:R-:W3:Y:S01]  /*0950*/  LDCU UR4, c[0x0][0x38c] ;  /* 0x00007180ff0477ac */ /* 0x008ee20008000800 */
[----:B------:R-:W-:Y:S01]  /*0960*/  BSSY.RECONVERGENT B0, `(.L_x_44) ;  /* 0x0000036000007945 */ /* 0x000fe20003800200 */
[----:B---3--:R-:W-:-:S13]  /*0970*/  ISETP.GE.AND P1, PT, R4, UR4, PT ;  /* 0x0000000404007c0c */ /* 0x008fda000bf26270 */
[----:B-12---:R-:W-:Y:S05]  /*0980*/  @P1 BRA `(.L_x_45) ;  /* 0x0000000000cc1947 */ /* 0x006fea0003800000 */
[----:B------:R-:W-:Y:S01]  /*0990*/  ISETP.NE.AND P1, PT, R10, RZ, PT ;  /* 0x000000ff0a00720c */ /* 0x000fe20003f25270 */
[----:B------:R-:W-:Y:S01]  /*09a0*/  BSSY.RECONVERGENT B1, `(.L_x_46) ;  /* 0x0000019000017945 */ /* 0x000fe20003800200 */
[----:B-12---:R-:W-:Y:S02]  /*09b0*/  SHF.R.S32.HI R17, RZ, 0x1f, R5 ;  /* 0x0000001fff117819 */ /* 0x006fe40000011405 */
[----:B------:R-:W-:-:S09]  /*09c0*/  MOV R11, R4 ;  /* 0x00000004000b7202 */ /* 0x000fd20000000f00 */
[----:B------:R-:W-:Y:S05]  /*09d0*/  @!P1 BRA `(.L_x_47) ;  /* 0x0000000000549947 */ /* 0x000fea0003800000 */
[----:B------:R-:W-:Y:S01]  /*09e0*/  VIADD R8, R5, -UR6 ;  /* 0x8000000605087c36 */ /* 0x000fe20008000000 */
[----:B------:R-:W1:Y:S01]  /*09f0*/  LDC.64 R12, c[0x0][0x380] ;  /* 0x0000e000ff0c7b82 */ /* 0x000e620000000a00 */
[----:B------:R-:W0:Y:S01]  /*0a00*/  LDCU.64 UR10, c[0x0][0x390] ;  /* 0x00007200ff0a77ac */ /* 0x000e220008000a00 */
[----:B------:R-:W-:Y:S02]  /*0a10*/  ISETP.NE.AND P1, PT, R10, 0x1, PT ;  /* 0x000000010a00780c */ /* 0x000fe40003f25270 */
[----:B------:R-:W-:-:S05]  /*0a20*/  LEA R9, R8, UR9, 0x8 ;  /* 0x0000000908097c11 */ /* 0x000fca000f8e40ff */
[----:B------:R-:W-:-:S05]  /*0a30*/  IMAD R15, R6, 0x8, R9 ;  /* 0x00000008060f7824 */ /* 0x000fca00078e0209 */
[----:B------:R-:W2:Y:S01]  /*0a40*/  LDS.64 R8, [R15] ;  /* 0x000000000f087984 */ /* 0x000ea20000000a00 */
[----:B0-----:R-:W-:-:S04]  /*0a50*/  IMAD R16, R17, UR10, RZ ;  /* 0x0000000a11107c24 */ /* 0x001fc8000f8e02ff */
[C---:B------:R-:W-:Y:S02]  /*0a60*/  IMAD R11, R5.reuse, UR11, R16 ;  /* 0x0000000b050b7c24 */ /* 0x040fe4000f8e0210 */
[----:B-1----:R-:W-:-:S05]  /*0a70*/  IMAD.WIDE.U32 R12, R5, UR10, R12 ;  /* 0x0000000a050c7c25 */ /* 0x002fca000f8e000c */
[----:B------:R-:W-:Y:S01]  /*0a80*/  IADD3 R13, PT, PT, R13, R11, RZ ;  /* 0x0000000b0d0d7210 */ /* 0x000fe20007ffe0ff */
[----:B------:R-:W-:Y:S02]  /*0a90*/  IMAD.MOV.U32 R11, RZ, RZ, R7 ;  /* 0x000000ffff0b7224 */ /* 0x000fe400078e0007 */
[----:B------:R-:W-:-:S05]  /*0aa0*/  IMAD.WIDE R12, R4, 0x4, R12 ;  /* 0x00000004040c7825 */ /* 0x000fca00078e020c */
[----:B--2---:R1:W-:Y:S01]  /*0ab0*/  STG.E desc[UR12][R12.64], R8 ;  /* 0x000000080c007986 */ /* 0x0043e2000c10190c */
[----:B------:R-:W-:Y:S05]  /*0ac0*/  @!P1 BRA `(.L_x_47) ;  /* 0x0000000000189947 */ /* 0x000fea0003800000 */
[----:B------:R-:W-:Y:S01]  /*0ad0*/  ISETP.NE.AND P1, PT, R10, 0x2, PT ;  /* 0x000000020a00780c */ /* 0x000fe20003f25270 */
[----:B------:R-:W-:Y:S01]  /*0ae0*/  STG.E desc[UR12][R12.64+0x4], R9 ;  /* 0x000004090c007986 */ /* 0x000fe2000c10190c */
[----:B------:R-:W-:-:S11]  /*0af0*/  IMAD.MOV.U32 R11, RZ, RZ, R3 ;  /* 0x000000ffff0b7224 */ /* 0x000fd600078e0003 */
[----:B------:R-:W0:Y:S01]  /*0b00*/  @P1 LDS R15, [R15+0x8] ;  /* 0x000008000f0f1984 */ /* 0x000e220000000800 */
[----:B------:R-:W-:-:S03]  /*0b10*/  @P1 MOV R11, R14 ;  /* 0x0000000e000b1202 */ /* 0x000fc60000000f00 */
[----:B0-----:R2:W-:Y:S04]  /*0b20*/  @P1 STG.E desc[UR12][R12.64+0x8], R15 ;  /* 0x0000080f0c001986 */ /* 0x0015e8000c10190c */
.L_x_47:
[----:B------:R-:W-:Y:S05]  /*0b30*/  BSYNC.RECONVERGENT B1 ;  /* 0x0000000000017941 */ /* 0x000fea0003800200 */
.L_x_46:
[----:B------:R-:W-:Y:S05]  /*0b40*/  @P0 BRA `(.L_x_45) ;  /* 0x00000000005c0947 */ /* 0x000fea0003800000 */
[----:B-12---:R-:W0:Y:S01]  /*0b50*/  LDC.64 R12, c[0x0][0x390] ;  /* 0x0000e400ff0c7b82 */ /* 0x006e220000000a00 */
[----:B------:R-:W-:Y:S01]  /*0b60*/  UMOV UR4, UR8 ;  /* 0x0000000800047c82 */ /* 0x000fe20008000000 */
[----:B------:R-:W-:-:S05]  /*0b70*/  IMAD R15, R5, 0x40, R11 ;  /* 0x00000040050f7824 */ /* 0x000fca00078e020b */
[----:B------:R-:W-:Y:S01]  /*0b80*/  LEA R15, R15, UR7, 0x2 ;  /* 0x000000070f0f7c11 */ /* 0x000fe2000f8e10ff */
[-C--:B0-----:R-:W-:Y:S02]  /*0b90*/  IMAD R16, R17, R12.reuse, RZ ;  /* 0x0000000c11107224 */ /* 0x081fe400078e02ff */
[----:B------:R-:W-:-:S04]  /*0ba0*/  IMAD.WIDE.U32 R8, R5, R12, UR4 ;  /* 0x0000000405087e25 */ /* 0x000fc8000f8e000c */
[----:B------:R-:W-:-:S04]  /*0bb0*/  IMAD R13, R5, R13, R16 ;  /* 0x0000000d050d7224 */ /* 0x000fc800078e0210 */
[----:B------:R-:W-:-:S07]  /*0bc0*/  IMAD.IADD R25, R13, 0x1, R9 ;  /* 0x000000010d197824 */ /* 0x000fce00078e0209 */
.L_x_48:
[----:B---3--:R-:W0:Y:S01]  /*0bd0*/  LDS R17, [R15+-0x8] ;  /* 0xfffff8000f117984 */ /* 0x008e220000000800 */
[----:B------:R-:W-:Y:S01]  /*0be0*/  MOV R12, R8 ;  /* 0x00000008000c7202 */ /* 0x000fe20000000f00 */
[----:B------:R-:W-:Y:S02]  /*0bf0*/  IMAD.MOV.U32 R13, RZ, RZ, R25 ;  /* 0x000000ffff0d7224 */ /* 0x000fe400078e0019 */
[----:B------:R-:W1:Y:S02]  /*0c00*/  LDS R19, [R15+-0x4] ;  /* 0xfffffc000f137984 */ /* 0x000e640000000800 */
[C---:B------:R-:W-:Y:S02]  /*0c10*/  IMAD.WIDE R12, R11.reuse, 0x4, R12 ;  /* 0x000000040b0c7825 */ /* 0x040fe400078e020c */
[----:B------:R-:W2:Y:S02]  /*0c20*/  LDS R21, [R15] ;  /* 0x000000000f157984 */ /* 0x000ea40000000800 */
[----:B------:R-:W-:-:S02]  /*0c30*/  VIADD R11, R11, 0x4 ;  /* 0x000000040b0b7836 */ /* 0x000fc40000000000 */
[----:B------:R3:W4:Y:S03]  /*0c40*/  LDS R23, [R15+0x4] ;  /* 0x000004000f177984 */ /* 0x0007260000000800 */
[----:B------:R-:W-:Y:S02]  /*0c50*/  ISETP.GE.AND P1, PT, R11, R0, PT ;  /* 0x000000000b00720c */ /* 0x000fe40003f26270 */
[----:B---3--:R-:W-:Y:S01]  /*0c60*/  IADD3 R15, PT, PT, R15, 0x10, RZ ;  /* 0x000000100f0f7810 */ /* 0x008fe20007ffe0ff */
[----:B0-----:R3:W-:Y:S04]  /*0c70*/  STG.E desc[UR12][R12.64+-0x8], R17 ;  /* 0xfffff8110c007986 */ /* 0x0017e8000c10190c */
[----:B-1----:R3:W-:Y:S04]  /*0c80*/  STG.E desc[UR12][R12.64+-0x4], R19 ;  /* 0xfffffc130c007986 */ /* 0x0027e8000c10190c */
[----:B--2---:R3:W-:Y:S04]  /*0c90*/  STG.E desc[UR12][R12.64], R21 ;  /* 0x000000150c007986 */ /* 0x0047e8000c10190c */
[----:B----4-:R3:W-:Y:S01]  /*0ca0*/  STG.E desc[UR12][R12.64+0x4], R23 ;  /* 0x000004170c007986 */ /* 0x0107e2000c10190c */
[----:B------:R-:W-:Y:S05]  /*0cb0*/  @!P1 BRA `(.L_x_48) ;  /* 0xfffffffc00c49947 */ /* 0x000fea000383ffff */
.L_x_45:
[----:B------:R-:W-:Y:S05]  /*0cc0*/  BSYNC.RECONVERGENT B0 ;  /* 0x0000000000007941 */ /* 0x000fea0003800200 */
.L_x_44:
[----:B------:R-:W-:-:S05]  /*0cd0*/  VIADD R5, R5, 0x1 ;  /* 0x0000000105057836 */ /* 0x000fca0000000000 */
[----:B------:R-:W-:-:S13]  /*0ce0*/  ISETP.GE.AND P1, PT, R5, R2, PT ;  /* 0x000000020500720c */ /* 0x000fda0003f26270 */
[----:B------:R-:W-:Y:S05]  /*0cf0*/  @!P1 BRA `(.L_x_49) ;  /* 0xfffffffc00149947 */ /* 0x000fea000383ffff */
[----:B------:R-:W-:Y:S05]  /*0d00*/  EXIT ;  /* 0x000000000000794d */ /* 0x000fea0003800000 */
.L_x_50:
        /* <DEDUP_REMOVED lines=15> */
.L_x_53:


//--------------------- .nv.shared._Z6phase3Piiiiim --------------------------
	.section	.nv.shared._Z6phase3Piiiiim,"aw",@nobits
	.sectionflags	@""
	.align	4
.nv.shared._Z6phase3Piiiiim:
	.zero		33792


//--------------------- .nv.shared.reserved.0     --------------------------
	.section	.nv.shared.reserved.0,"aw",@nobits
	.weak		__nv_reservedSMEM_offset_0_alias
	.size		__nv_reservedSMEM_offset_0_alias, 0, 64
	.other		__nv_reservedSMEM_offset_0_alias,@"STO_CUDA_RESERVED_SHARED STV_DEFAULT"
__nv_reservedSMEM_offset_0_alias:
	.zero		0
	.zero		64


//--------------------- .nv.shared._Z6phase2Piiiiim --------------------------
	.section	.nv.shared._Z6phase2Piiiiim,"aw",@nobits
	.sectionflags	@""
	.align	4
.nv.shared._Z6phase2Piiiiim:
	.zero		33792


//--------------------- .nv.shared._Z6phase1Piiim --------------------------
	.section	.nv.shared._Z6phase1Piiim,"aw",@nobits
	.sectionflags	@""
	.align	4
.nv.shared._Z6phase1Piiim:
	.zero		17408


//--------------------- .nv.constant0._Z6phase3Piiiiim --------------------------
	.section	.nv.constant0._Z6phase3Piiiiim,"a",@progbits
	.sectionflags	@""
	.align	4
.nv.constant0._Z6phase3Piiiiim:
	.zero		928


//--------------------- .nv.constant0._Z6phase2Piiiiim --------------------------
	.section	.nv.constant0._Z6phase2Piiiiim,"a",@progbits
	.sectionflags	@""
	.align	4
.nv.constant0._Z6phase2Piiiiim:
	.zero		928


//--------------------- .nv.constant0._Z6phase1Piiim --------------------------
	.section	.nv.constant0._Z6phase1Piiim,"a",@progbits
	.sectionflags	@""
	.align	4
.nv.constant0._Z6phase1Piiim:
	.zero		920


//--------------------- SYMBOLS --------------------------

	.type		.nv.reservedSmem.offset0,@object
	.size		.nv.reservedSmem.offset0,0x4
	.type		.nv.reservedSmem.cap,@object
	.size		.nv.reservedSmem.cap,0x4
